//
// Generated by NVIDIA NVVM Compiler
//
// Compiler Build ID: CL-36424714
// Cuda compilation tools, release 13.0, V13.0.88
// Based on NVVM 20.0.0
//

.version 9.0
.target sm_100
.address_size 64

	// .globl	_Z22updateForcesAndTorquesP9PointMassi

.visible .entry _Z22updateForcesAndTorquesP9PointMassi(
	.param .u64 .ptr .align 1 _Z22updateForcesAndTorquesP9PointMassi_param_0,
	.param .u32 _Z22updateForcesAndTorquesP9PointMassi_param_1
)
{
	.reg .pred 	%p<21>;
	.reg .b32 	%r<40>;
	.reg .b64 	%rd<34>;
	.reg .b64 	%fd<511>;

	ld.param.u64 	%rd14, [_Z22updateForcesAndTorquesP9PointMassi_param_0];
	ld.param.u32 	%r14, [_Z22updateForcesAndTorquesP9PointMassi_param_1];
	cvta.to.global.u64 	%rd1, %rd14;
	mov.u32 	%r15, %ctaid.x;
	mov.u32 	%r16, %ntid.x;
	mov.u32 	%r17, %tid.x;
	mad.lo.s32 	%r1, %r15, %r16, %r17;
	setp.ge.s32 	%p1, %r1, %r14;
	@%p1 bra 	$L__BB0_34;
	mul.wide.s32 	%rd15, %r1, 136;
	add.s64 	%rd16, %rd1, %rd15;
	add.s64 	%rd2, %rd16, 56;
	mov.b64 	%rd17, 0;
	st.global.u64 	[%rd16+72], %rd17;
	st.global.u64 	[%rd16+64], %rd17;
	st.global.u64 	[%rd16+56], %rd17;
	st.global.u64 	[%rd16+120], %rd17;
	st.global.u64 	[%rd16+112], %rd17;
	st.global.u64 	[%rd16+104], %rd17;
	setp.lt.s32 	%p2, %r1, 1;
	mov.b32 	%r37, 0;
	mov.f64 	%fd463, 0d0000000000000000;
	mov.f64 	%fd464, %fd463;
	mov.f64 	%fd465, %fd463;
	mov.f64 	%fd466, %fd463;
	mov.f64 	%fd467, %fd463;
	mov.f64 	%fd468, %fd463;
	@%p2 bra 	$L__BB0_15;
	ld.param.u32 	%r29, [_Z22updateForcesAndTorquesP9PointMassi_param_1];
	min.s32 	%r19, %r1, %r29;
	max.s32 	%r37, %r19, 1;
	setp.lt.s32 	%p3, %r19, 2;
	mov.b64 	%rd32, 0;
	mov.f64 	%fd463, 0d0000000000000000;
	@%p3 bra 	$L__BB0_10;
	ld.global.f64 	%fd1, [%rd2+-48];
	ld.global.f64 	%fd2, [%rd2+-40];
	ld.global.f64 	%fd3, [%rd2+-32];
	and.b32  	%r20, %r37, 2147483646;
	neg.s32 	%r35, %r20;
	add.s64 	%rd31, %rd1, 136;
	mov.f64 	%fd463, 0d0000000000000000;
	mov.f64 	%fd464, %fd463;
	mov.f64 	%fd465, %fd463;
	mov.f64 	%fd466, %fd463;
	mov.f64 	%fd467, %fd463;
	mov.f64 	%fd468, %fd463;
$L__BB0_4:
	ld.global.f64 	%fd216, [%rd31+-128];
	sub.f64 	%fd13, %fd216, %fd1;
	ld.global.f64 	%fd217, [%rd31+-120];
	sub.f64 	%fd14, %fd217, %fd2;
	ld.global.f64 	%fd218, [%rd31+-112];
	sub.f64 	%fd15, %fd218, %fd3;
	mul.f64 	%fd219, %fd14, %fd14;
	fma.rn.f64 	%fd220, %fd13, %fd13, %fd219;
	fma.rn.f64 	%fd16, %fd15, %fd15, %fd220;
	setp.eq.f64 	%p4, %fd16, 0d0000000000000000;
	@%p4 bra 	$L__BB0_6;
	sqrt.rn.f64 	%fd221, %fd16;
	ld.global.f64 	%fd222, [%rd2+-56];
	mul.f64 	%fd223, %fd222, 0d3DD2589EFFED8ACC;
	ld.global.f64 	%fd224, [%rd31+-136];
	mul.f64 	%fd225, %fd223, %fd224;
	mul.f64 	%fd226, %fd221, %fd221;
	div.rn.f64 	%fd227, %fd225, %fd226;
	mul.f64 	%fd228, %fd227, %fd13;
	div.rn.f64 	%fd406, %fd228, %fd221;
	mul.f64 	%fd229, %fd227, %fd14;
	div.rn.f64 	%fd407, %fd229, %fd221;
	mul.f64 	%fd230, %fd227, %fd15;
	div.rn.f64 	%fd408, %fd230, %fd221;
$L__BB0_6:
	ld.global.f64 	%fd231, [%rd31+8];
	sub.f64 	%fd23, %fd231, %fd1;
	ld.global.f64 	%fd232, [%rd31+16];
	sub.f64 	%fd24, %fd232, %fd2;
	ld.global.f64 	%fd233, [%rd31+24];
	sub.f64 	%fd25, %fd233, %fd3;
	mul.f64 	%fd234, %fd24, %fd24;
	fma.rn.f64 	%fd235, %fd23, %fd23, %fd234;
	fma.rn.f64 	%fd26, %fd25, %fd25, %fd235;
	setp.eq.f64 	%p5, %fd26, 0d0000000000000000;
	mov.f64 	%fd433, %fd406;
	mov.f64 	%fd434, %fd407;
	mov.f64 	%fd435, %fd408;
	@%p5 bra 	$L__BB0_8;
	sqrt.rn.f64 	%fd236, %fd26;
	ld.global.f64 	%fd237, [%rd2+-56];
	mul.f64 	%fd238, %fd237, 0d3DD2589EFFED8ACC;
	ld.global.f64 	%fd239, [%rd31];
	mul.f64 	%fd240, %fd238, %fd239;
	mul.f64 	%fd241, %fd236, %fd236;
	div.rn.f64 	%fd242, %fd240, %fd241;
	mul.f64 	%fd243, %fd242, %fd23;
	div.rn.f64 	%fd433, %fd243, %fd236;
	mul.f64 	%fd244, %fd242, %fd24;
	div.rn.f64 	%fd434, %fd244, %fd236;
	mul.f64 	%fd245, %fd242, %fd25;
	div.rn.f64 	%fd435, %fd245, %fd236;
$L__BB0_8:
	add.f64 	%fd246, %fd406, %fd468;
	add.f64 	%fd468, %fd433, %fd246;
	add.f64 	%fd247, %fd407, %fd467;
	add.f64 	%fd467, %fd434, %fd247;
	add.f64 	%fd248, %fd408, %fd466;
	add.f64 	%fd466, %fd435, %fd248;
	mul.f64 	%fd249, %fd435, %fd2;
	mul.f64 	%fd250, %fd434, %fd3;
	sub.f64 	%fd251, %fd249, %fd250;
	mul.f64 	%fd252, %fd433, %fd3;
	mul.f64 	%fd253, %fd435, %fd1;
	sub.f64 	%fd254, %fd252, %fd253;
	mul.f64 	%fd255, %fd434, %fd1;
	mul.f64 	%fd256, %fd433, %fd2;
	sub.f64 	%fd257, %fd255, %fd256;
	mul.f64 	%fd258, %fd407, %fd3;
	mul.f64 	%fd259, %fd408, %fd2;
	sub.f64 	%fd260, %fd259, %fd258;
	add.f64 	%fd261, %fd260, %fd465;
	add.f64 	%fd465, %fd251, %fd261;
	mul.f64 	%fd262, %fd408, %fd1;
	mul.f64 	%fd263, %fd406, %fd3;
	sub.f64 	%fd264, %fd263, %fd262;
	add.f64 	%fd265, %fd264, %fd464;
	add.f64 	%fd464, %fd254, %fd265;
	mul.f64 	%fd266, %fd406, %fd2;
	mul.f64 	%fd267, %fd407, %fd1;
	sub.f64 	%fd268, %fd267, %fd266;
	add.f64 	%fd269, %fd268, %fd463;
	add.f64 	%fd463, %fd257, %fd269;
	add.s32 	%r35, %r35, 2;
	add.s64 	%rd31, %rd31, 272;
	setp.ne.s32 	%p6, %r35, 0;
	mov.f64 	%fd408, %fd435;
	mov.f64 	%fd407, %fd434;
	mov.f64 	%fd406, %fd433;
	@%p6 bra 	$L__BB0_4;
	and.b32  	%r21, %r37, 2147483646;
	cvt.u64.u32 	%rd32, %r21;
$L__BB0_10:
	and.b32  	%r22, %r37, 1;
	setp.eq.b32 	%p7, %r22, 1;
	not.pred 	%p8, %p7;
	@%p8 bra 	$L__BB0_14;
	ld.param.u64 	%rd27, [_Z22updateForcesAndTorquesP9PointMassi_param_0];
	cvta.to.global.u64 	%rd19, %rd27;
	mad.lo.s64 	%rd8, %rd32, 136, %rd19;
	ld.global.f64 	%fd270, [%rd8+8];
	ld.global.f64 	%fd57, [%rd2+-48];
	sub.f64 	%fd58, %fd270, %fd57;
	ld.global.f64 	%fd271, [%rd8+16];
	ld.global.f64 	%fd59, [%rd2+-40];
	sub.f64 	%fd60, %fd271, %fd59;
	ld.global.f64 	%fd272, [%rd8+24];
	ld.global.f64 	%fd61, [%rd2+-32];
	sub.f64 	%fd62, %fd272, %fd61;
	mul.f64 	%fd273, %fd60, %fd60;
	fma.rn.f64 	%fd274, %fd58, %fd58, %fd273;
	fma.rn.f64 	%fd63, %fd62, %fd62, %fd274;
	setp.eq.f64 	%p9, %fd63, 0d0000000000000000;
	@%p9 bra 	$L__BB0_13;
	sqrt.rn.f64 	%fd275, %fd63;
	ld.global.f64 	%fd276, [%rd2+-56];
	mul.f64 	%fd277, %fd276, 0d3DD2589EFFED8ACC;
	ld.global.f64 	%fd278, [%rd8];
	mul.f64 	%fd279, %fd277, %fd278;
	mul.f64 	%fd280, %fd275, %fd275;
	div.rn.f64 	%fd281, %fd279, %fd280;
	mul.f64 	%fd282, %fd281, %fd58;
	div.rn.f64 	%fd433, %fd282, %fd275;
	mul.f64 	%fd283, %fd281, %fd60;
	div.rn.f64 	%fd434, %fd283, %fd275;
	mul.f64 	%fd284, %fd281, %fd62;
	div.rn.f64 	%fd435, %fd284, %fd275;
$L__BB0_13:
	add.f64 	%fd468, %fd433, %fd468;
	add.f64 	%fd467, %fd434, %fd467;
	add.f64 	%fd466, %fd435, %fd466;
	mul.f64 	%fd285, %fd435, %fd59;
	mul.f64 	%fd286, %fd434, %fd61;
	sub.f64 	%fd287, %fd285, %fd286;
	mul.f64 	%fd288, %fd433, %fd61;
	mul.f64 	%fd289, %fd435, %fd57;
	sub.f64 	%fd290, %fd288, %fd289;
	mul.f64 	%fd291, %fd434, %fd57;
	mul.f64 	%fd292, %fd433, %fd59;
	sub.f64 	%fd293, %fd291, %fd292;
	add.f64 	%fd465, %fd287, %fd465;
	add.f64 	%fd464, %fd290, %fd464;
	add.f64 	%fd463, %fd293, %fd463;
$L__BB0_14:
	st.global.f64 	[%rd2], %fd468;
	st.global.f64 	[%rd2+8], %fd467;
	st.global.f64 	[%rd2+16], %fd466;
	st.global.f64 	[%rd2+48], %fd465;
	st.global.f64 	[%rd2+56], %fd464;
	st.global.f64 	[%rd2+64], %fd463;
$L__BB0_15:
	ld.param.u32 	%r30, [_Z22updateForcesAndTorquesP9PointMassi_param_1];
	setp.ge.s32 	%p10, %r37, %r30;
	@%p10 bra 	$L__BB0_21;
	mov.u32 	%r23, %ctaid.x;
	mov.u32 	%r24, %ntid.x;
	mov.u32 	%r25, %tid.x;
	mad.lo.s32 	%r26, %r23, %r24, %r25;
	setp.eq.s32 	%p11, %r26, %r37;
	@%p11 bra 	$L__BB0_20;
	ld.param.u64 	%rd28, [_Z22updateForcesAndTorquesP9PointMassi_param_0];
	cvta.to.global.u64 	%rd20, %rd28;
	mul.wide.u32 	%rd21, %r37, 136;
	add.s64 	%rd9, %rd20, %rd21;
	ld.global.f64 	%fd294, [%rd9+8];
	ld.global.f64 	%fd94, [%rd2+-48];
	sub.f64 	%fd95, %fd294, %fd94;
	ld.global.f64 	%fd295, [%rd9+16];
	ld.global.f64 	%fd96, [%rd2+-40];
	sub.f64 	%fd97, %fd295, %fd96;
	ld.global.f64 	%fd296, [%rd9+24];
	ld.global.f64 	%fd98, [%rd2+-32];
	sub.f64 	%fd99, %fd296, %fd98;
	mul.f64 	%fd297, %fd97, %fd97;
	fma.rn.f64 	%fd298, %fd95, %fd95, %fd297;
	fma.rn.f64 	%fd100, %fd99, %fd99, %fd298;
	setp.eq.f64 	%p12, %fd100, 0d0000000000000000;
	@%p12 bra 	$L__BB0_19;
	sqrt.rn.f64 	%fd299, %fd100;
	ld.global.f64 	%fd300, [%rd2+-56];
	mul.f64 	%fd301, %fd300, 0d3DD2589EFFED8ACC;
	ld.global.f64 	%fd302, [%rd9];
	mul.f64 	%fd303, %fd301, %fd302;
	mul.f64 	%fd304, %fd299, %fd299;
	div.rn.f64 	%fd305, %fd303, %fd304;
	mul.f64 	%fd306, %fd305, %fd95;
	div.rn.f64 	%fd433, %fd306, %fd299;
	mul.f64 	%fd307, %fd305, %fd97;
	div.rn.f64 	%fd434, %fd307, %fd299;
	mul.f64 	%fd308, %fd305, %fd99;
	div.rn.f64 	%fd435, %fd308, %fd299;
$L__BB0_19:
	add.f64 	%fd468, %fd433, %fd468;
	st.global.f64 	[%rd2], %fd468;
	add.f64 	%fd467, %fd434, %fd467;
	st.global.f64 	[%rd2+8], %fd467;
	add.f64 	%fd466, %fd435, %fd466;
	st.global.f64 	[%rd2+16], %fd466;
	mul.f64 	%fd309, %fd435, %fd96;
	mul.f64 	%fd310, %fd434, %fd98;
	sub.f64 	%fd311, %fd309, %fd310;
	mul.f64 	%fd312, %fd433, %fd98;
	mul.f64 	%fd313, %fd435, %fd94;
	sub.f64 	%fd314, %fd312, %fd313;
	mul.f64 	%fd315, %fd434, %fd94;
	mul.f64 	%fd316, %fd433, %fd96;
	sub.f64 	%fd317, %fd315, %fd316;
	add.f64 	%fd465, %fd311, %fd465;
	st.global.f64 	[%rd2+48], %fd465;
	add.f64 	%fd464, %fd314, %fd464;
	st.global.f64 	[%rd2+56], %fd464;
	add.f64 	%fd463, %fd317, %fd463;
	st.global.f64 	[%rd2+64], %fd463;
$L__BB0_20:
	add.s32 	%r37, %r37, 1;
$L__BB0_21:
	ld.param.u32 	%r31, [_Z22updateForcesAndTorquesP9PointMassi_param_1];
	setp.le.s32 	%p13, %r31, %r37;
	@%p13 bra 	$L__BB0_34;
	ld.param.u32 	%r32, [_Z22updateForcesAndTorquesP9PointMassi_param_1];
	sub.s32 	%r27, %r32, %r37;
	add.s32 	%r9, %r37, 1;
	and.b32  	%r28, %r27, 1;
	setp.eq.b32 	%p14, %r28, 1;
	not.pred 	%p15, %p14;
	@%p15 bra 	$L__BB0_26;
	ld.param.u64 	%rd29, [_Z22updateForcesAndTorquesP9PointMassi_param_0];
	cvta.to.global.u64 	%rd22, %rd29;
	mul.wide.u32 	%rd23, %r37, 136;
	add.s64 	%rd10, %rd22, %rd23;
	ld.global.f64 	%fd319, [%rd10+8];
	ld.global.f64 	%fd131, [%rd2+-48];
	sub.f64 	%fd132, %fd319, %fd131;
	ld.global.f64 	%fd320, [%rd10+16];
	ld.global.f64 	%fd133, [%rd2+-40];
	sub.f64 	%fd134, %fd320, %fd133;
	ld.global.f64 	%fd321, [%rd10+24];
	ld.global.f64 	%fd135, [%rd2+-32];
	sub.f64 	%fd136, %fd321, %fd135;
	mul.f64 	%fd322, %fd134, %fd134;
	fma.rn.f64 	%fd323, %fd132, %fd132, %fd322;
	fma.rn.f64 	%fd137, %fd136, %fd136, %fd323;
	setp.eq.f64 	%p16, %fd137, 0d0000000000000000;
	@%p16 bra 	$L__BB0_25;
	sqrt.rn.f64 	%fd324, %fd137;
	ld.global.f64 	%fd325, [%rd2+-56];
	mul.f64 	%fd326, %fd325, 0d3DD2589EFFED8ACC;
	ld.global.f64 	%fd327, [%rd10];
	mul.f64 	%fd328, %fd326, %fd327;
	mul.f64 	%fd329, %fd324, %fd324;
	div.rn.f64 	%fd330, %fd328, %fd329;
	mul.f64 	%fd331, %fd330, %fd132;
	div.rn.f64 	%fd433, %fd331, %fd324;
	mul.f64 	%fd332, %fd330, %fd134;
	div.rn.f64 	%fd434, %fd332, %fd324;
	mul.f64 	%fd333, %fd330, %fd136;
	div.rn.f64 	%fd435, %fd333, %fd324;
$L__BB0_25:
	add.f64 	%fd468, %fd433, %fd468;
	add.f64 	%fd467, %fd434, %fd467;
	add.f64 	%fd466, %fd435, %fd466;
	mul.f64 	%fd334, %fd435, %fd133;
	mul.f64 	%fd335, %fd434, %fd135;
	sub.f64 	%fd336, %fd334, %fd335;
	mul.f64 	%fd337, %fd433, %fd135;
	mul.f64 	%fd338, %fd435, %fd131;
	sub.f64 	%fd339, %fd337, %fd338;
	mul.f64 	%fd340, %fd434, %fd131;
	mul.f64 	%fd341, %fd433, %fd133;
	sub.f64 	%fd342, %fd340, %fd341;
	add.f64 	%fd465, %fd336, %fd465;
	add.f64 	%fd464, %fd339, %fd464;
	add.f64 	%fd463, %fd342, %fd463;
	mov.u32 	%r37, %r9;
$L__BB0_26:
	ld.param.u32 	%r33, [_Z22updateForcesAndTorquesP9PointMassi_param_1];
	setp.eq.s32 	%p17, %r33, %r9;
	@%p17 bra 	$L__BB0_33;
	ld.param.u32 	%r34, [_Z22updateForcesAndTorquesP9PointMassi_param_1];
	ld.param.u64 	%rd30, [_Z22updateForcesAndTorquesP9PointMassi_param_0];
	ld.global.f64 	%fd165, [%rd2+-48];
	ld.global.f64 	%fd166, [%rd2+-40];
	ld.global.f64 	%fd167, [%rd2+-32];
	sub.s32 	%r39, %r37, %r34;
	mul.wide.u32 	%rd24, %r37, 136;
	cvta.to.global.u64 	%rd25, %rd30;
	add.s64 	%rd26, %rd24, %rd25;
	add.s64 	%rd33, %rd26, 136;
$L__BB0_28:
	ld.global.f64 	%fd343, [%rd33+-128];
	sub.f64 	%fd177, %fd343, %fd165;
	ld.global.f64 	%fd344, [%rd33+-120];
	sub.f64 	%fd178, %fd344, %fd166;
	ld.global.f64 	%fd345, [%rd33+-112];
	sub.f64 	%fd179, %fd345, %fd167;
	mul.f64 	%fd346, %fd178, %fd178;
	fma.rn.f64 	%fd347, %fd177, %fd177, %fd346;
	fma.rn.f64 	%fd180, %fd179, %fd179, %fd347;
	setp.eq.f64 	%p18, %fd180, 0d0000000000000000;
	@%p18 bra 	$L__BB0_30;
	sqrt.rn.f64 	%fd348, %fd180;
	ld.global.f64 	%fd349, [%rd2+-56];
	mul.f64 	%fd350, %fd349, 0d3DD2589EFFED8ACC;
	ld.global.f64 	%fd351, [%rd33+-136];
	mul.f64 	%fd352, %fd350, %fd351;
	mul.f64 	%fd353, %fd348, %fd348;
	div.rn.f64 	%fd354, %fd352, %fd353;
	mul.f64 	%fd355, %fd354, %fd177;
	div.rn.f64 	%fd433, %fd355, %fd348;
	mul.f64 	%fd356, %fd354, %fd178;
	div.rn.f64 	%fd434, %fd356, %fd348;
	mul.f64 	%fd357, %fd354, %fd179;
	div.rn.f64 	%fd435, %fd357, %fd348;
$L__BB0_30:
	ld.global.f64 	%fd358, [%rd33+8];
	sub.f64 	%fd187, %fd358, %fd165;
	ld.global.f64 	%fd359, [%rd33+16];
	sub.f64 	%fd188, %fd359, %fd166;
	ld.global.f64 	%fd360, [%rd33+24];
	sub.f64 	%fd189, %fd360, %fd167;
	mul.f64 	%fd361, %fd188, %fd188;
	fma.rn.f64 	%fd362, %fd187, %fd187, %fd361;
	fma.rn.f64 	%fd190, %fd189, %fd189, %fd362;
	setp.eq.f64 	%p19, %fd190, 0d0000000000000000;
	mov.f64 	%fd502, %fd433;
	mov.f64 	%fd503, %fd434;
	mov.f64 	%fd504, %fd435;
	@%p19 bra 	$L__BB0_32;
	sqrt.rn.f64 	%fd363, %fd190;
	ld.global.f64 	%fd364, [%rd2+-56];
	mul.f64 	%fd365, %fd364, 0d3DD2589EFFED8ACC;
	ld.global.f64 	%fd366, [%rd33];
	mul.f64 	%fd367, %fd365, %fd366;
	mul.f64 	%fd368, %fd363, %fd363;
	div.rn.f64 	%fd369, %fd367, %fd368;
	mul.f64 	%fd370, %fd369, %fd187;
	div.rn.f64 	%fd502, %fd370, %fd363;
	mul.f64 	%fd371, %fd369, %fd188;
	div.rn.f64 	%fd503, %fd371, %fd363;
	mul.f64 	%fd372, %fd369, %fd189;
	div.rn.f64 	%fd504, %fd372, %fd363;
$L__BB0_32:
	add.f64 	%fd373, %fd433, %fd468;
	add.f64 	%fd468, %fd502, %fd373;
	add.f64 	%fd374, %fd434, %fd467;
	add.f64 	%fd467, %fd503, %fd374;
	add.f64 	%fd375, %fd435, %fd466;
	add.f64 	%fd466, %fd504, %fd375;
	mul.f64 	%fd376, %fd504, %fd166;
	mul.f64 	%fd377, %fd503, %fd167;
	sub.f64 	%fd378, %fd376, %fd377;
	mul.f64 	%fd379, %fd502, %fd167;
	mul.f64 	%fd380, %fd504, %fd165;
	sub.f64 	%fd381, %fd379, %fd380;
	mul.f64 	%fd382, %fd503, %fd165;
	mul.f64 	%fd383, %fd502, %fd166;
	sub.f64 	%fd384, %fd382, %fd383;
	mul.f64 	%fd385, %fd434, %fd167;
	mul.f64 	%fd386, %fd435, %fd166;
	sub.f64 	%fd387, %fd386, %fd385;
	add.f64 	%fd388, %fd387, %fd465;
	add.f64 	%fd465, %fd378, %fd388;
	mul.f64 	%fd389, %fd435, %fd165;
	mul.f64 	%fd390, %fd433, %fd167;
	sub.f64 	%fd391, %fd390, %fd389;
	add.f64 	%fd392, %fd391, %fd464;
	add.f64 	%fd464, %fd381, %fd392;
	mul.f64 	%fd393, %fd433, %fd166;
	mul.f64 	%fd394, %fd434, %fd165;
	sub.f64 	%fd395, %fd394, %fd393;
	add.f64 	%fd396, %fd395, %fd463;
	add.f64 	%fd463, %fd384, %fd396;
	add.s32 	%r39, %r39, 2;
	add.s64 	%rd33, %rd33, 272;
	setp.ne.s32 	%p20, %r39, 0;
	mov.f64 	%fd435, %fd504;
	mov.f64 	%fd434, %fd503;
	mov.f64 	%fd433, %fd502;
	@%p20 bra 	$L__BB0_28;
$L__BB0_33:
	st.global.f64 	[%rd2], %fd468;
	st.global.f64 	[%rd2+8], %fd467;
	st.global.f64 	[%rd2+16], %fd466;
	st.global.f64 	[%rd2+48], %fd465;
	st.global.f64 	[%rd2+56], %fd464;
	st.global.f64 	[%rd2+64], %fd463;
$L__BB0_34:
	ret;

}
	// .globl	_Z16updateKinematicsP9PointMassid
.visible .entry _Z16updateKinematicsP9PointMassid(
	.param .u64 .ptr .align 1 _Z16updateKinematicsP9PointMassid_param_0,
	.param .u32 _Z16updateKinematicsP9PointMassid_param_1,
	.param .f64 _Z16updateKinematicsP9PointMassid_param_2
)
{
	.reg .pred 	%p<2>;
	.reg .b32 	%r<6>;
	.reg .b64 	%rd<5>;
	.reg .b64 	%fd<34>;

	ld.param.u64 	%rd1, [_Z16updateKinematicsP9PointMassid_param_0];
	ld.param.u32 	%r2, [_Z16updateKinematicsP9PointMassid_param_1];
	ld.param.f64 	%fd1, [_Z16updateKinematicsP9PointMassid_param_2];
	mov.u32 	%r3, %ctaid.x;
	mov.u32 	%r4, %ntid.x;
	mov.u32 	%r5, %tid.x;
	mad.lo.s32 	%r1, %r3, %r4, %r5;
	setp.ge.s32 	%p1, %r1, %r2;
	@%p1 bra 	$L__BB1_2;
	cvta.to.global.u64 	%rd2, %rd1;
	mul.wide.s32 	%rd3, %r1, 136;
	add.s64 	%rd4, %rd2, %rd3;
	ld.global.f64 	%fd2, [%rd4+56];
	ld.global.f64 	%fd3, [%rd4];
	div.rn.f64 	%fd4, %fd2, %fd3;
	ld.global.f64 	%fd5, [%rd4+32];
	fma.rn.f64 	%fd6, %fd1, %fd4, %fd5;
	st.global.f64 	[%rd4+32], %fd6;
	ld.global.f64 	%fd7, [%rd4+64];
	div.rn.f64 	%fd8, %fd7, %fd3;
	ld.global.f64 	%fd9, [%rd4+40];
	fma.rn.f64 	%fd10, %fd1, %fd8, %fd9;
	st.global.f64 	[%rd4+40], %fd10;
	ld.global.f64 	%fd11, [%rd4+72];
	div.rn.f64 	%fd12, %fd11, %fd3;
	ld.global.f64 	%fd13, [%rd4+48];
	fma.rn.f64 	%fd14, %fd1, %fd12, %fd13;
	st.global.f64 	[%rd4+48], %fd14;
	ld.global.f64 	%fd15, [%rd4+8];
	fma.rn.f64 	%fd16, %fd1, %fd6, %fd15;
	st.global.f64 	[%rd4+8], %fd16;
	ld.global.f64 	%fd17, [%rd4+16];
	fma.rn.f64 	%fd18, %fd1, %fd10, %fd17;
	st.global.f64 	[%rd4+16], %fd18;
	ld.global.f64 	%fd19, [%rd4+24];
	fma.rn.f64 	%fd20, %fd1, %fd14, %fd19;
	st.global.f64 	[%rd4+24], %fd20;
	ld.global.f64 	%fd21, [%rd4+104];
	ld.global.f64 	%fd22, [%rd4+128];
	div.rn.f64 	%fd23, %fd21, %fd22;
	ld.global.f64 	%fd24, [%rd4+80];
	fma.rn.f64 	%fd25, %fd1, %fd23, %fd24;
	st.global.f64 	[%rd4+80], %fd25;
	ld.global.f64 	%fd26, [%rd4+112];
	div.rn.f64 	%fd27, %fd26, %fd22;
	ld.global.f64 	%fd28, [%rd4+88];
	fma.rn.f64 	%fd29, %fd1, %fd27, %fd28;
	st.global.f64 	[%rd4+88], %fd29;
	ld.global.f64 	%fd30, [%rd4+120];
	div.rn.f64 	%fd31, %fd30, %fd22;
	ld.global.f64 	%fd32, [%rd4+96];
	fma.rn.f64 	%fd33, %fd1, %fd31, %fd32;
	st.global.f64 	[%rd4+96], %fd33;
$L__BB1_2:
	ret;

}


// ===== COMPILED SASS (sm_100) =====

	.target	sm_100

	.elftype	@"ET_EXEC"


//--------------------- .note.nv.tkinfo           --------------------------
	.section	.note.nv.tkinfo,"",@"SHT_NOTE"
	.sectionflags	@"SHF_NOTE_NV_TKINFO"
	.tkinfo
        /*0018*/ 	.word	0x00000002
        /*0030*/ 	.string	""
        /*0030*/ 	.string	"ptxas"
        /*0030*/ 	.string	"Cuda compilation tools, release 13.0, V13.0.88"
        /*0030*/ 	.string	"Build cuda_13.0.r13.0/compiler.36424714_0"
        /*0030*/ 	.string	"-arch sm_100 -m 64 "



//--------------------- .note.nv.cuinfo           --------------------------
	.section	.note.nv.cuinfo,"",@"SHT_NOTE"
	.sectionflags	@"SHF_NOTE_NV_CUINFO"
        /*0018*/ 	.short	0x0002
        /*001a*/ 	.short	0x0064
        /*001c*/ 	.short	0x0082
	.zero		2


//--------------------- .nv.info                  --------------------------
	.section	.nv.info,"",@"SHT_CUDA_INFO"
	.align	4


	//----- nvinfo : EIATTR_REGCOUNT
	.align		4
        /*0000*/ 	.byte	0x04, 0x2f
        /*0002*/ 	.short	(.L_1 - .L_0)
	.align		4
.L_0:
        /*0004*/ 	.word	index@(_Z22updateForcesAndTorquesP9PointMassi)
        /*0008*/ 	.word	0x00000040


	//----- nvinfo : EIATTR_FRAME_SIZE
	.align		4
.L_1:
        /*000c*/ 	.byte	0x04, 0x11
        /*000e*/ 	.short	(.L_3 - .L_2)
	.align		4
.L_2:
        /*0010*/ 	.word	index@($__internal_2_$__cuda_sm20_dsqrt_rn_f64_mediumpath_v1)
        /*0014*/ 	.word	0x00000000


	//----- nvinfo : EIATTR_FRAME_SIZE
	.align		4
.L_3:
        /*0018*/ 	.byte	0x04, 0x11
        /*001a*/ 	.short	(.L_5 - .L_4)
	.align		4
.L_4:
        /*001c*/ 	.word	index@($__internal_1_$__cuda_sm20_div_rn_f64_full)
        /*0020*/ 	.word	0x00000000


	//----- nvinfo : EIATTR_FRAME_SIZE
	.align		4
.L_5:
        /*0024*/ 	.byte	0x04, 0x11
        /*0026*/ 	.short	(.L_7 - .L_6)
	.align		4
.L_6:
        /*0028*/ 	.word	index@(_Z22updateForcesAndTorquesP9PointMassi)
        /*002c*/ 	.word	0x00000000


	//----- nvinfo : EIATTR_REGCOUNT
	.align		4
.L_7:
        /*0030*/ 	.byte	0x04, 0x2f
        /*0032*/ 	.short	(.L_9 - .L_8)
	.align		4
.L_8:
        /*0034*/ 	.word	index@(_Z16updateKinematicsP9PointMassid)
        /*0038*/ 	.word	0x0000001f


	//----- nvinfo : EIATTR_FRAME_SIZE
	.align		4
.L_9:
        /*003c*/ 	.byte	0x04, 0x11
        /*003e*/ 	.short	(.L_11 - .L_10)
	.align		4
.L_10:
        /*0040*/ 	.word	index@($__internal_0_$__cuda_sm20_div_rn_f64_full)
        /*0044*/ 	.word	0x00000000


	//----- nvinfo : EIATTR_FRAME_SIZE
	.align		4
.L_11:
        /*0048*/ 	.byte	0x04, 0x11
        /*004a*/ 	.short	(.L_13 - .L_12)
	.align		4
.L_12:
        /*004c*/ 	.word	index@(_Z16updateKinematicsP9PointMassid)
        /*0050*/ 	.word	0x00000000


	//----- nvinfo : EIATTR_MIN_STACK_SIZE
	.align		4
.L_13:
        /*0054*/ 	.byte	0x04, 0x12
        /*0056*/ 	.short	(.L_15 - .L_14)
	.align		4
.L_14:
        /*0058*/ 	.word	index@(_Z16updateKinematicsP9PointMassid)
        /*005c*/ 	.word	0x00000000


	//----- nvinfo : EIATTR_MIN_STACK_SIZE
	.align		4
.L_15:
        /*0060*/ 	.byte	0x04, 0x12
        /*0062*/ 	.short	(.L_17 - .L_16)
	.align		4
.L_16:
        /*0064*/ 	.word	index@(_Z22updateForcesAndTorquesP9PointMassi)
        /*0068*/ 	.word	0x00000000
.L_17:


//--------------------- .nv.compat                --------------------------
	.section	.nv.compat,"",@"SHT_CUDA_COMPAT_INFO"
	.align	4
        /*0000*/ 	.byte	0x02, 0x09, 0x00, 0x00, 0x02, 0x02, 0x01, 0x00, 0x02, 0x05, 0x05, 0x00, 0x03, 0x07, 0x01, 0x01
        /*0010*/ 	.byte	0x02, 0x03, 0x00, 0x00, 0x02, 0x06, 0x01, 0x00, 0x04, 0x0b, 0x08, 0x00, 0x01, 0x00, 0x00, 0x00
        /*0020*/ 	.byte	0x00, 0x00, 0x00, 0x00


//--------------------- .nv.info._Z16updateKinematicsP9PointMassid --------------------------
	.section	.nv.info._Z16updateKinematicsP9PointMassid,"",@"SHT_CUDA_INFO"
	.sectionflags	@""
	.align	4


	//----- nvinfo : EIATTR_CUDA_API_VERSION
	.align		4
        /*0000*/ 	.byte	0x04, 0x37
        /*0002*/ 	.short	(.L_19 - .L_18)
.L_18:
        /*0004*/ 	.word	0x00000082


	//----- nvinfo : EIATTR_KPARAM_INFO
	.align		4
.L_19:
        /*0008*/ 	.byte	0x04, 0x17
        /*000a*/ 	.short	(.L_21 - .L_20)
.L_20:
        /*000c*/ 	.word	0x00000000
        /*0010*/ 	.short	0x0002
        /*0012*/ 	.short	0x0010
        /*0014*/ 	.byte	0x00, 0xf0, 0x21, 0x00


	//----- nvinfo : EIATTR_KPARAM_INFO
	.align		4
.L_21:
        /*0018*/ 	.byte	0x04, 0x17
        /*001a*/ 	.short	(.L_23 - .L_22)
.L_22:
        /*001c*/ 	.word	0x00000000
        /*0020*/ 	.short	0x0001
        /*0022*/ 	.short	0x0008
        /*0024*/ 	.byte	0x00, 0xf0, 0x11, 0x00


	//----- nvinfo : EIATTR_KPARAM_INFO
	.align		4
.L_23:
        /*0028*/ 	.byte	0x04, 0x17
        /*002a*/ 	.short	(.L_25 - .L_24)
.L_24:
        /*002c*/ 	.word	0x00000000
        /*0030*/ 	.short	0x0000
        /*0032*/ 	.short	0x0000
        /*0034*/ 	.byte	0x00, 0xf5, 0x21, 0x00


	//----- nvinfo : EIATTR_SPARSE_MMA_MASK
	.align		4
.L_25:
        /*0038*/ 	.byte	0x03, 0x50
        /*003a*/ 	.short	0x0000


	//----- nvinfo : EIATTR_MAXREG_COUNT
	.align		4
        /*003c*/ 	.byte	0x03, 0x1b
        /*003e*/ 	.short	0x00ff


	//----- nvinfo : EIATTR_MERCURY_ISA_VERSION
	.align		4
        /*0040*/ 	.byte	0x03, 0x5f
        /*0042*/ 	.short	0x0101


	//----- nvinfo : EIATTR_VRC_CTA_INIT_COUNT
	.align		4
        /*0044*/ 	.byte	0x02, 0x4a
	.zero		1
	.zero		1


	//----- nvinfo : EIATTR_EXIT_INSTR_OFFSETS
	.align		4
        /*0048*/ 	.byte	0x04, 0x1c
        /*004a*/ 	.short	(.L_27 - .L_26)


	//   ....[0]....
.L_26:
        /*004c*/ 	.word	0x00000070


	//   ....[1]....
        /*0050*/ 	.word	0x00000ba0


	//----- nvinfo : EIATTR_CRS_STACK_SIZE
	.align		4
.L_27:
        /*0054*/ 	.byte	0x04, 0x1e
        /*0056*/ 	.short	(.L_29 - .L_28)
.L_28:
        /*0058*/ 	.word	0x00000000


	//----- nvinfo : EIATTR_CBANK_PARAM_SIZE
	.align		4
.L_29:
        /*005c*/ 	.byte	0x03, 0x19
        /*005e*/ 	.short	0x0018


	//----- nvinfo : EIATTR_PARAM_CBANK
	.align		4
        /*0060*/ 	.byte	0x04, 0x0a
        /*0062*/ 	.short	(.L_31 - .L_30)
	.align		4
.L_30:
        /*0064*/ 	.word	index@(.nv.constant0._Z16updateKinematicsP9PointMassid)
        /*0068*/ 	.short	0x0380
        /*006a*/ 	.short	0x0018


	//----- nvinfo : EIATTR_SW_WAR
	.align		4
.L_31:
        /*006c*/ 	.byte	0x04, 0x36
        /*006e*/ 	.short	(.L_33 - .L_32)
.L_32:
        /*0070*/ 	.word	0x00000008
.L_33:


//--------------------- .nv.info._Z22updateForcesAndTorquesP9PointMassi --------------------------
	.section	.nv.info._Z22updateForcesAndTorquesP9PointMassi,"",@"SHT_CUDA_INFO"
	.sectionflags	@""
	.align	4


	//----- nvinfo : EIATTR_CUDA_API_VERSION
	.align		4
        /*0000*/ 	.byte	0x04, 0x37
        /*0002*/ 	.short	(.L_35 - .L_34)
.L_34:
        /*0004*/ 	.word	0x00000082


	//----- nvinfo : EIATTR_KPARAM_INFO
	.align		4
.L_35:
        /*0008*/ 	.byte	0x04, 0x17
        /*000a*/ 	.short	(.L_37 - .L_36)
.L_36:
        /*000c*/ 	.word	0x00000000
        /*0010*/ 	.short	0x0001
        /*0012*/ 	.short	0x0008
        /*0014*/ 	.byte	0x00, 0xf0, 0x11, 0x00


	//----- nvinfo : EIATTR_KPARAM_INFO
	.align		4
.L_37:
        /*0018*/ 	.byte	0x04, 0x17
        /*001a*/ 	.short	(.L_39 - .L_38)
.L_38:
        /*001c*/ 	.word	0x00000000
        /*0020*/ 	.short	0x0000
        /*0022*/ 	.short	0x0000
        /*0024*/ 	.byte	0x00, 0xf5, 0x21, 0x00


	//----- nvinfo : EIATTR_SPARSE_MMA_MASK
	.align		4
.L_39:
        /*0028*/ 	.byte	0x03, 0x50
        /*002a*/ 	.short	0x0000


	//----- nvinfo : EIATTR_MAXREG_COUNT
	.align		4
        /*002c*/ 	.byte	0x03, 0x1b
        /*002e*/ 	.short	0x00ff


	//----- nvinfo : EIATTR_MERCURY_ISA_VERSION
	.align		4
        /*0030*/ 	.byte	0x03, 0x5f
        /*0032*/ 	.short	0x0101


	//----- nvinfo : EIATTR_VRC_CTA_INIT_COUNT
	.align		4
        /*0034*/ 	.byte	0x02, 0x4a
	.zero		1
	.zero		1


	//----- nvinfo : EIATTR_EXIT_INSTR_OFFSETS
	.align		4
        /*0038*/ 	.byte	0x04, 0x1c
        /*003a*/ 	.short	(.L_41 - .L_40)


	//   ....[0]....
.L_40:
        /*003c*/ 	.word	0x00000070


	//   ....[1]....
        /*0040*/ 	.word	0x00002f80


	//   ....[2]....
        /*0044*/ 	.word	0x00005060


	//----- nvinfo : EIATTR_CRS_STACK_SIZE
	.align		4
.L_41:
        /*0048*/ 	.byte	0x04, 0x1e
        /*004a*/ 	.short	(.L_43 - .L_42)
.L_42:
        /*004c*/ 	.word	0x00000000


	//----- nvinfo : EIATTR_CBANK_PARAM_SIZE
	.align		4
.L_43:
        /*0050*/ 	.byte	0x03, 0x19
        /*0052*/ 	.short	0x000c


	//----- nvinfo : EIATTR_PARAM_CBANK
	.align		4
        /*0054*/ 	.byte	0x04, 0x0a
        /*0056*/ 	.short	(.L_45 - .L_44)
	.align		4
.L_44:
        /*0058*/ 	.word	index@(.nv.constant0._Z22updateForcesAndTorquesP9PointMassi)
        /*005c*/ 	.short	0x0380
        /*005e*/ 	.short	0x000c


	//----- nvinfo : EIATTR_SW_WAR
	.align		4
.L_45:
        /*0060*/ 	.byte	0x04, 0x36
        /*0062*/ 	.short	(.L_47 - .L_46)
.L_46:
        /*0064*/ 	.word	0x00000008
.L_47:


//--------------------- .nv.callgraph             --------------------------
	.section	.nv.callgraph,"",@"SHT_CUDA_CALLGRAPH"
	.align	4
	.sectionentsize	8
	.align		4
        /*0000*/ 	.word	0x00000000
	.align		4
        /*0004*/ 	.word	0xffffffff
	.align		4
        /*0008*/ 	.word	0x00000000
	.align		4
        /*000c*/ 	.word	0xfffffffe
	.align		4
        /*0010*/ 	.word	0x00000000
	.align		4
        /*0014*/ 	.word	0xfffffffd
	.align		4
        /*0018*/ 	.word	0x00000000
	.align		4
        /*001c*/ 	.word	0xfffffffc


//--------------------- .text._Z16updateKinematicsP9PointMassid --------------------------
	.section	.text._Z16updateKinematicsP9PointMassid,"ax",@progbits
	.align	128
        .global         _Z16updateKinematicsP9PointMassid
        .type           _Z16updateKinematicsP9PointMassid,@function
        .size           _Z16updateKinematicsP9PointMassid,(.L_x_124 - _Z16updateKinematicsP9PointMassid)
        .other          _Z16updateKinematicsP9PointMassid,@"STO_CUDA_ENTRY STV_DEFAULT"
_Z16updateKinematicsP9PointMassid:
.text._Z16updateKinematicsP9PointMassid:
[----:B------:R-:W-:Y:S01]  /*0000*/  LDC R1, c[0x0][0x37c] ;  /* 0x0000df00ff017b82 */ /* 0x000fe20000000800 */
[----:B------:R-:W0:Y:S07]  /*0010*/  S2R R0, SR_TID.X ;  /* 0x0000000000007919 */ /* 0x000e2e0000002100 */
[----:B------:R-:W0:Y:S01]  /*0020*/  S2UR UR4, SR_CTAID.X ;  /* 0x00000000000479c3 */ /* 0x000e220000002500 */
[----:B------:R-:W1:Y:S07]  /*0030*/  LDCU UR5, c[0x0][0x388] ;  /* 0x00007100ff0577ac */ /* 0x000e6e0008000800 */
[----:B------:R-:W0:Y:S02]  /*0040*/  LDC R3, c[0x0][0x360] ;  /* 0x0000d800ff037b82 */ /* 0x000e240000000800 */
[----:B0-----:R-:W-:-:S05]  /*0050*/  IMAD R3, R3, UR4, R0 ;  /* 0x0000000403037c24 */ /* 0x001fca000f8e0200 */
[----:B-1----:R-:W-:-:S13]  /*0060*/  ISETP.GE.AND P0, PT, R3, UR5, PT ;  /* 0x0000000503007c0c */ /* 0x002fda000bf06270 */
[----:B------:R-:W-:Y:S05]  /*0070*/  @P0 EXIT ;  /* 0x000000000000094d */ /* 0x000fea0003800000 */
[----:B------:R-:W0:Y:S01]  /*0080*/  LDC.64 R18, c[0x0][0x380] ;  /* 0x0000e000ff127b82 */ /* 0x000e220000000a00 */
[----:B------:R-:W1:Y:S01]  /*0090*/  LDCU.64 UR4, c[0x0][0x358] ;  /* 0x00006b00ff0477ac */ /* 0x000e620008000a00 */
[----:B0-----:R-:W-:-:S05]  /*00a0*/  IMAD.WIDE R18, R3, 0x88, R18 ;  /* 0x0000008803127825 */ /* 0x001fca00078e0212 */
[----:B-1----:R-:W2:Y:S04]  /*00b0*/  LDG.E.64 R12, desc[UR4][R18.64] ;  /* 0x00000004120c7981 */ /* 0x002ea8000c1e1b00 */
[----:B------:R-:W3:Y:S01]  /*00c0*/  LDG.E.64 R6, desc[UR4][R18.64+0x38] ;  /* 0x0000380412067981 */ /* 0x000ee2000c1e1b00 */
[----:B------:R-:W-:Y:S01]  /*00d0*/  IMAD.MOV.U32 R2, RZ, RZ, 0x1 ;  /* 0x00000001ff027424 */ /* 0x000fe200078e00ff */
[----:B------:R-:W-:Y:S01]  /*00e0*/  BSSY.RECONVERGENT B0, `(.L_x_0) ;  /* 0x0000014000007945 */ /* 0x000fe20003800200 */
[----:B--2---:R-:W0:Y:S01]  /*00f0*/  MUFU.RCP64H R3, R13 ;  /* 0x0000000d00037308 */ /* 0x004e220000001800 */
[----:B---3--:R-:W-:-:S03]  /*0100*/  FSETP.GEU.AND P1, PT, |R7|, 6.5827683646048100446e-37, PT ;  /* 0x036000000700780b */ /* 0x008fc60003f2e200 */
[----:B0-----:R-:W-:-:S08]  /*0110*/  DFMA R4, -R12, R2, 1 ;  /* 0x3ff000000c04742b */ /* 0x001fd00000000102 */
[----:B------:R-:W-:-:S08]  /*0120*/  DFMA R4, R4, R4, R4 ;  /* 0x000000040404722b */ /* 0x000fd00000000004 */
[----:B------:R-:W-:-:S08]  /*0130*/  DFMA R4, R2, R4, R2 ;  /* 0x000000040204722b */ /* 0x000fd00000000002 */
[----:B------:R-:W-:-:S08]  /*0140*/  DFMA R2, -R12, R4, 1 ;  /* 0x3ff000000c02742b */ /* 0x000fd00000000104 */
[----:B------:R-:W-:-:S08]  /*0150*/  DFMA R2, R4, R2, R4 ;  /* 0x000000020402722b */ /* 0x000fd00000000004 */
[----:B------:R-:W-:-:S08]  /*0160*/  DMUL R16, R6, R2 ;  /* 0x0000000206107228 */ /* 0x000fd00000000000 */
[----:B------:R-:W-:-:S08]  /*0170*/  DFMA R4, -R12, R16, R6 ;  /* 0x000000100c04722b */ /* 0x000fd00000000106 */
[----:B------:R-:W-:-:S10]  /*0180*/  DFMA R16, R2, R4, R16 ;  /* 0x000000040210722b */ /* 0x000fd40000000010 */
[----:B------:R-:W-:-:S05]  /*0190*/  FFMA R0, RZ, R13, R17 ;  /* 0x0000000dff007223 */ /* 0x000fca0000000011 */
[----:B------:R-:W-:-:S13]  /*01a0*/  FSETP.GT.AND P0, PT, |R0|, 1.469367938527859385e-39, PT ;  /* 0x001000000000780b */ /* 0x000fda0003f04200 */
[----:B------:R-:W-:Y:S05]  /*01b0*/  @P0 BRA P1, `(.L_x_1) ;  /* 0x0000000000180947 */ /* 0x000fea0000800000 */
[----:B------:R-:W-:Y:S01]  /*01c0*/  IMAD.MOV.U32 R8, RZ, RZ, R12 ;  /* 0x000000ffff087224 */ /* 0x000fe200078e000c */
[----:B------:R-:W-:Y:S01]  /*01d0*/  MOV R0, 0x200 ;  /* 0x0000020000007802 */ /* 0x000fe20000000f00 */
[----:B------:R-:W-:-:S07]  /*01e0*/  IMAD.MOV.U32 R9, RZ, RZ, R13 ;  /* 0x000000ffff097224 */ /* 0x000fce00078e000d */
[----:B------:R-:W-:Y:S05]  /*01f0*/  CALL.REL.NOINC `($__internal_0_$__cuda_sm20_div_rn_f64_full) ;  /* 0x00000008006c7944 */ /* 0x000fea0003c00000 */
[----:B------:R-:W-:Y:S02]  /*0200*/  IMAD.MOV.U32 R16, RZ, RZ, R4 ;  /* 0x000000ffff107224 */ /* 0x000fe400078e0004 */
[----:B------:R-:W-:-:S07]  /*0210*/  IMAD.MOV.U32 R17, RZ, RZ, R5 ;  /* 0x000000ffff117224 */ /* 0x000fce00078e0005 */
.L_x_1:
[----:B------:R-:W-:Y:S05]  /*0220*/  BSYNC.RECONVERGENT B0 ;  /* 0x0000000000007941 */ /* 0x000fea0003800200 */
.L_x_0:
[----:B------:R-:W2:Y:S04]  /*0230*/  LDG.E.64 R6, desc[UR4][R18.64+0x40] ;  /* 0x0000400412067981 */ /* 0x000ea8000c1e1b00 */
[----:B------:R-:W3:Y:S01]  /*0240*/  LDG.E.64 R2, desc[UR4][R18.64+0x20] ;  /* 0x0000200412027981 */ /* 0x000ee2000c1e1b00 */
[----:B------:R-:W0:Y:S01]  /*0250*/  MUFU.RCP64H R5, R13 ;  /* 0x0000000d00057308 */ /* 0x000e220000001800 */
[----:B------:R-:W-:Y:S01]  /*0260*/  IMAD.MOV.U32 R4, RZ, RZ, 0x1 ;  /* 0x00000001ff047424 */ /* 0x000fe200078e00ff */
[----:B------:R-:W3:Y:S01]  /*0270*/  LDCU.64 UR6, c[0x0][0x390] ;  /* 0x00007200ff0677ac */ /* 0x000ee20008000a00 */
[----:B------:R-:W-:Y:S04]  /*0280*/  BSSY.RECONVERGENT B0, `(.L_x_2) ;  /* 0x0000015000007945 */ /* 0x000fe80003800200 */
[----:B0-----:R-:W-:-:S08]  /*0290*/  DFMA R8, -R12, R4, 1 ;  /* 0x3ff000000c08742b */ /* 0x001fd00000000104 */
[----:B------:R-:W-:-:S08]  /*02a0*/  DFMA R8, R8, R8, R8 ;  /* 0x000000080808722b */ /* 0x000fd00000000008 */
[----:B------:R-:W-:-:S08]  /*02b0*/  DFMA R8, R4, R8, R4 ;  /* 0x000000080408722b */ /* 0x000fd00000000004 */
[----:B------:R-:W-:-:S08]  /*02c0*/  DFMA R4, -R12, R8, 1 ;  /* 0x3ff000000c04742b */ /* 0x000fd00000000108 */
[----:B------:R-:W-:-:S08]  /*02d0*/  DFMA R8, R8, R4, R8 ;  /* 0x000000040808722b */ /* 0x000fd00000000008 */
[----:B--2---:R-:W-:Y:S01]  /*02e0*/  DMUL R14, R8, R6 ;  /* 0x00000006080e7228 */ /* 0x004fe20000000000 */
[----:B------:R-:W-:Y:S01]  /*02f0*/  FSETP.GEU.AND P1, PT, |R7|, 6.5827683646048100446e-37, PT ;  /* 0x036000000700780b */ /* 0x000fe20003f2e200 */
[----:B---3--:R-:W-:-:S06]  /*0300*/  DFMA R16, R16, UR6, R2 ;  /* 0x0000000610107c2b */ /* 0x008fcc0008000002 */
[----:B------:R-:W-:Y:S01]  /*0310*/  DFMA R4, -R12, R14, R6 ;  /* 0x0000000e0c04722b */ /* 0x000fe20000000106 */
[----:B------:R0:W-:Y:S07]  /*0320*/  STG.E.64 desc[UR4][R18.64+0x20], R16 ;  /* 0x0000201012007986 */ /* 0x0001ee000c101b04 */
[----:B------:R-:W-:-:S10]  /*0330*/  DFMA R14, R8, R4, R14 ;  /* 0x00000004080e722b */ /* 0x000fd4000000000e */
[----:B------:R-:W-:-:S05]  /*0340*/  FFMA R0, RZ, R13, R15 ;  /* 0x0000000dff007223 */ /* 0x000fca000000000f */
[----:B------:R-:W-:-:S13]  /*0350*/  FSETP.GT.AND P0, PT, |R0|, 1.469367938527859385e-39, PT ;  /* 0x001000000000780b */ /* 0x000fda0003f04200 */
[----:B0-----:R-:W-:Y:S05]  /*0360*/  @P0 BRA P1, `(.L_x_3) ;  /* 0x0000000000180947 */ /* 0x001fea0000800000 */
[----:B------:R-:W-:Y:S01]  /*0370*/  IMAD.MOV.U32 R8, RZ, RZ, R12 ;  /* 0x000000ffff087224 */ /* 0x000fe200078e000c */
[----:B------:R-:W-:Y:S01]  /*0380*/  MOV R0, 0x3b0 ;  /* 0x000003b000007802 */ /* 0x000fe20000000f00 */
[----:B------:R-:W-:-:S07]  /*0390*/  IMAD.MOV.U32 R9, RZ, RZ, R13 ;  /* 0x000000ffff097224 */ /* 0x000fce00078e000d */
[----:B------:R-:W-:Y:S05]  /*03a0*/  CALL.REL.NOINC `($__internal_0_$__cuda_sm20_div_rn_f64_full) ;  /* 0x0000000800007944 */ /* 0x000fea0003c00000 */
[----:B------:R-:W-:Y:S02]  /*03b0*/  IMAD.MOV.U32 R14, RZ, RZ, R4 ;  /* 0x000000ffff0e7224 */ /* 0x000fe400078e0004 */
[----:B------:R-:W-:-:S07]  /*03c0*/  IMAD.MOV.U32 R15, RZ, RZ, R5 ;  /* 0x000000ffff0f7224 */ /* 0x000fce00078e0005 */
.L_x_3:
[----:B------:R-:W-:Y:S05]  /*03d0*/  BSYNC.RECONVERGENT B0 ;  /* 0x0000000000007941 */ /* 0x000fea0003800200 */
.L_x_2:
        /* <DEDUP_REMOVED lines=20> */
[----:B------:R-:W-:Y:S01]  /*0520*/  MOV R8, R12 ;  /* 0x0000000c00087202 */ /* 0x000fe20000000f00 */
[----:B------:R-:W-:Y:S01]  /*0530*/  IMAD.MOV.U32 R9, RZ, RZ, R13 ;  /* 0x000000ffff097224 */ /* 0x000fe200078e000d */
[----:B------:R-:W-:-:S07]  /*0540*/  MOV R0, 0x560 ;  /* 0x0000056000007802 */ /* 0x000fce0000000f00 */
[----:B------:R-:W-:Y:S05]  /*0550*/  CALL.REL.NOINC `($__internal_0_$__cuda_sm20_div_rn_f64_full) ;  /* 0x0000000400947944 */ /* 0x000fea0003c00000 */
[----:B------:R-:W-:Y:S02]  /*0560*/  IMAD.MOV.U32 R2, RZ, RZ, R4 ;  /* 0x000000ffff027224 */ /* 0x000fe400078e0004 */
[----:B------:R-:W-:-:S07]  /*0570*/  IMAD.MOV.U32 R3, RZ, RZ, R5 ;  /* 0x000000ffff037224 */ /* 0x000fce00078e0005 */
.L_x_5:
[----:B------:R-:W-:Y:S05]  /*0580*/  BSYNC.RECONVERGENT B0 ;  /* 0x0000000000007941 */ /* 0x000fea0003800200 */
.L_x_4:
[----:B------:R-:W2:Y:S04]  /*0590*/  LDG.E.64 R12, desc[UR4][R18.64+0x80] ;  /* 0x00008004120c7981 */ /* 0x000ea8000c1e1b00 */
[----:B------:R-:W3:Y:S04]  /*05a0*/  LDG.E.64 R4, desc[UR4][R18.64+0x68] ;  /* 0x0000680412047981 */ /* 0x000ee8000c1e1b00 */
[----:B------:R-:W4:Y:S04]  /*05b0*/  LDG.E.64 R22, desc[UR4][R18.64+0x30] ;  /* 0x0000300412167981 */ /* 0x000f28000c1e1b00 */
[----:B------:R-:W5:Y:S04]  /*05c0*/  LDG.E.64 R24, desc[UR4][R18.64+0x8] ;  /* 0x0000080412187981 */ /* 0x000f68000c1e1b00 */
[----:B------:R-:W5:Y:S04]  /*05d0*/  LDG.E.64 R20, desc[UR4][R18.64+0x10] ;  /* 0x0000100412147981 */ /* 0x000f68000c1e1b00 */
[----:B------:R-:W5:Y:S01]  /*05e0*/  LDG.E.64 R8, desc[UR4][R18.64+0x18] ;  /* 0x0000180412087981 */ /* 0x000f62000c1e1b00 */
[----:B------:R-:W-:Y:S01]  /*05f0*/  IMAD.MOV.U32 R6, RZ, RZ, 0x1 ;  /* 0x00000001ff067424 */ /* 0x000fe200078e00ff */
[----:B------:R-:W4:Y:S01]  /*0600*/  LDCU.64 UR6, c[0x0][0x390] ;  /* 0x00007200ff0677ac */ /* 0x000f220008000a00 */
[----:B------:R-:W-:Y:S01]  /*0610*/  BSSY.RECONVERGENT B0, `(.L_x_6) ;  /* 0x000001e000007945 */ /* 0x000fe20003800200 */
[----:B--2---:R-:W0:Y:S01]  /*0620*/  MUFU.RCP64H R7, R13 ;  /* 0x0000000d00077308 */ /* 0x004e220000001800 */
[----:B---3--:R-:W-:Y:S01]  /*0630*/  FSETP.GEU.AND P1, PT, |R5|, 6.5827683646048100446e-37, PT ;  /* 0x036000000500780b */ /* 0x008fe20003f2e200 */
[----:B----4-:R-:W-:-:S02]  /*0640*/  DFMA R22, R2, UR6, R22 ;  /* 0x0000000602167c2b */ /* 0x010fc40008000016 */
[----:B-----5:R-:W-:-:S05]  /*0650*/  DFMA R24, R16, UR6, R24 ;  /* 0x0000000610187c2b */ /* 0x020fca0008000018 */
[----:B------:R1:W-:Y:S01]  /*0660*/  STG.E.64 desc[UR4][R18.64+0x30], R22 ;  /* 0x0000301612007986 */ /* 0x0003e2000c101b04 */
[----:B------:R-:W-:Y:S02]  /*0670*/  DFMA R20, R14, UR6, R20 ;  /* 0x000000060e147c2b */ /* 0x000fe40008000014 */
[----:B0-----:R-:W-:Y:S01]  /*0680*/  DFMA R10, -R12, R6, 1 ;  /* 0x3ff000000c0a742b */ /* 0x001fe20000000106 */
[----:B------:R1:W-:Y:S01]  /*0690*/  STG.E.64 desc[UR4][R18.64+0x8], R24 ;  /* 0x0000081812007986 */ /* 0x0003e2000c101b04 */
[----:B------:R-:W-:-:S03]  /*06a0*/  DFMA R8, R22, UR6, R8 ;  /* 0x0000000616087c2b */ /* 0x000fc60008000008 */
[----:B------:R1:W-:Y:S03]  /*06b0*/  STG.E.64 desc[UR4][R18.64+0x10], R20 ;  /* 0x0000101412007986 */ /* 0x0003e6000c101b04 */
[----:B------:R-:W-:Y:S01]  /*06c0*/  DFMA R10, R10, R10, R10 ;  /* 0x0000000a0a0a722b */ /* 0x000fe2000000000a */
[----:B------:R1:W-:Y:S07]  /*06d0*/  STG.E.64 desc[UR4][R18.64+0x18], R8 ;  /* 0x0000180812007986 */ /* 0x0003ee000c101b04 */
        /* <DEDUP_REMOVED lines=8> */
[----:B-1----:R-:W-:Y:S05]  /*0760*/  @P0 BRA P1, `(.L_x_7) ;  /* 0x0000000000200947 */ /* 0x002fea0000800000 */
[----:B------:R-:W-:Y:S01]  /*0770*/  IMAD.MOV.U32 R6, RZ, RZ, R4 ;  /* 0x000000ffff067224 */ /* 0x000fe200078e0004 */
[----:B------:R-:W-:Y:S01]  /*0780*/  MOV R0, 0x7d0 ;  /* 0x000007d000007802 */ /* 0x000fe20000000f00 */
[----:B------:R-:W-:Y:S02]  /*0790*/  IMAD.MOV.U32 R7, RZ, RZ, R5 ;  /* 0x000000ffff077224 */ /* 0x000fe400078e0005 */
[----:B------:R-:W-:Y:S02]  /*07a0*/  IMAD.MOV.U32 R8, RZ, RZ, R12 ;  /* 0x000000ffff087224 */ /* 0x000fe400078e000c */
[----:B------:R-:W-:-:S07]  /*07b0*/  IMAD.MOV.U32 R9, RZ, RZ, R13 ;  /* 0x000000ffff097224 */ /* 0x000fce00078e000d */
[----:B------:R-:W-:Y:S05]  /*07c0*/  CALL.REL.NOINC `($__internal_0_$__cuda_sm20_div_rn_f64_full) ;  /* 0x0000000000f87944 */ /* 0x000fea0003c00000 */
[----:B------:R-:W-:Y:S01]  /*07d0*/  IMAD.MOV.U32 R2, RZ, RZ, R4 ;  /* 0x000000ffff027224 */ /* 0x000fe200078e0004 */
[----:B------:R-:W-:-:S07]  /*07e0*/  MOV R3, R5 ;  /* 0x0000000500037202 */ /* 0x000fce0000000f00 */
.L_x_7:
[----:B------:R-:W-:Y:S05]  /*07f0*/  BSYNC.RECONVERGENT B0 ;  /* 0x0000000000007941 */ /* 0x000fea0003800200 */
.L_x_6:
        /* <DEDUP_REMOVED lines=26> */
.L_x_9:
[----:B------:R-:W-:Y:S05]  /*09a0*/  BSYNC.RECONVERGENT B0 ;  /* 0x0000000000007941 */ /* 0x000fea0003800200 */
.L_x_8:
        /* <DEDUP_REMOVED lines=24> */
[----:B------:R-:W-:Y:S01]  /*0b30*/  IMAD.MOV.U32 R2, RZ, RZ, R4 ;  /* 0x000000ffff027224 */ /* 0x000fe200078e0004 */
[----:B------:R-:W-:-:S07]  /*0b40*/  MOV R3, R5 ;  /* 0x0000000500037202 */ /* 0x000fce0000000f00 */
.L_x_11:
[----:B------:R-:W-:Y:S05]  /*0b50*/  BSYNC.RECONVERGENT B0 ;  /* 0x0000000000007941 */ /* 0x000fea0003800200 */
.L_x_10:
[----:B------:R-:W2:Y:S01]  /*0b60*/  LDG.E.64 R4, desc[UR4][R18.64+0x60] ;  /* 0x0000600412047981 */ /* 0x000ea2000c1e1b00 */
[----:B------:R-:W2:Y:S02]  /*0b70*/  LDCU.64 UR6, c[0x0][0x390] ;  /* 0x00007200ff0677ac */ /* 0x000ea40008000a00 */
[----:B--2---:R-:W-:-:S07]  /*0b80*/  DFMA R4, R2, UR6, R4 ;  /* 0x0000000602047c2b */ /* 0x004fce0008000004 */
[----:B------:R-:W-:Y:S01]  /*0b90*/  STG.E.64 desc[UR4][R18.64+0x60], R4 ;  /* 0x0000600412007986 */ /* 0x000fe2000c101b04 */
[----:B------:R-:W-:Y:S05]  /*0ba0*/  EXIT ;  /* 0x000000000000794d */ /* 0x000fea0003800000 */
        .weak           $__internal_0_$__cuda_sm20_div_rn_f64_full
        .type           $__internal_0_$__cuda_sm20_div_rn_f64_full,@function
        .size           $__internal_0_$__cuda_sm20_div_rn_f64_full,(.L_x_124 - $__internal_0_$__cuda_sm20_div_rn_f64_full)
$__internal_0_$__cuda_sm20_div_rn_f64_full:
[C---:B------:R-:W-:Y:S01]  /*0bb0*/  FSETP.GEU.AND P0, PT, |R9|.reuse, 1.469367938527859385e-39, PT ;  /* 0x001000000900780b */ /* 0x040fe20003f0e200 */
[----:B------:R-:W-:Y:S01]  /*0bc0*/  IMAD.MOV.U32 R22, RZ, RZ, 0x1 ;  /* 0x00000001ff167424 */ /* 0x000fe200078e00ff */
[----:B------:R-:W-:Y:S01]  /*0bd0*/  LOP3.LUT R10, R9, 0x800fffff, RZ, 0xc0, !PT ;  /* 0x800fffff090a7812 */ /* 0x000fe200078ec0ff */
[----:B------:R-:W-:Y:S01]  /*0be0*/  BSSY.RECONVERGENT B1, `(.L_x_12) ;  /* 0x0000054000017945 */ /* 0x000fe20003800200 */
[C---:B------:R-:W-:Y:S02]  /*0bf0*/  FSETP.GEU.AND P2, PT, |R7|.reuse, 1.469367938527859385e-39, PT ;  /* 0x001000000700780b */ /* 0x040fe40003f4e200 */
[----:B------:R-:W-:Y:S01]  /*0c00*/  LOP3.LUT R11, R10, 0x3ff00000, RZ, 0xfc, !PT ;  /* 0x3ff000000a0b7812 */ /* 0x000fe200078efcff */
[----:B------:R-:W-:Y:S01]  /*0c10*/  IMAD.MOV.U32 R10, RZ, RZ, R8 ;  /* 0x000000ffff0a7224 */ /* 0x000fe200078e0008 */
[----:B------:R-:W-:Y:S02]  /*0c20*/  LOP3.LUT R2, R7, 0x7ff00000, RZ, 0xc0, !PT ;  /* 0x7ff0000007027812 */ /* 0x000fe400078ec0ff */
[----:B------:R-:W-:-:S03]  /*0c30*/  LOP3.LUT R27, R9, 0x7ff00000, RZ, 0xc0, !PT ;  /* 0x7ff00000091b7812 */ /* 0x000fc600078ec0ff */
[----:B------:R-:W-:Y:S01]  /*0c40*/  @!P0 DMUL R10, R8, 8.98846567431157953865e+307 ;  /* 0x7fe00000080a8828 */ /* 0x000fe20000000000 */
[C---:B------:R-:W-:Y:S01]  /*0c50*/  ISETP.GE.U32.AND P1, PT, R2.reuse, R27, PT ;  /* 0x0000001b0200720c */ /* 0x040fe20003f26070 */
[----:B------:R-:W-:Y:S02]  /*0c60*/  IMAD.MOV.U32 R26, RZ, RZ, R2 ;  /* 0x000000ffff1a7224 */ /* 0x000fe400078e0002 */
[----:B------:R-:W-:Y:S02]  /*0c70*/  @!P2 LOP3.LUT R3, R9, 0x7ff00000, RZ, 0xc0, !PT ;  /* 0x7ff000000903a812 */ /* 0x000fe400078ec0ff */
[----:B------:R-:W0:Y:S02]  /*0c80*/  MUFU.RCP64H R23, R11 ;  /* 0x0000000b00177308 */ /* 0x000e240000001800 */
[----:B------:R-:W-:Y:S01]  /*0c90*/  @!P2 ISETP.GE.U32.AND P3, PT, R2, R3, PT ;  /* 0x000000030200a20c */ /* 0x000fe20003f66070 */
[----:B------:R-:W-:Y:S01]  /*0ca0*/  IMAD.MOV.U32 R3, RZ, RZ, 0x1ca00000 ;  /* 0x1ca00000ff037424 */ /* 0x000fe200078e00ff */
[----:B------:R-:W-:-:S04]  /*0cb0*/  @!P0 LOP3.LUT R27, R11, 0x7ff00000, RZ, 0xc0, !PT ;  /* 0x7ff000000b1b8812 */ /* 0x000fc800078ec0ff */
[----:B------:R-:W-:-:S04]  /*0cc0*/  @!P2 SEL R21, R3, 0x63400000, !P3 ;  /* 0x634000000315a807 */ /* 0x000fc80005800000 */
[----:B------:R-:W-:-:S04]  /*0cd0*/  @!P2 LOP3.LUT R24, R21, 0x80000000, R7, 0xf8, !PT ;  /* 0x800000001518a812 */ /* 0x000fc800078ef807 */
[----:B------:R-:W-:Y:S01]  /*0ce0*/  @!P2 LOP3.LUT R25, R24, 0x100000, RZ, 0xfc, !PT ;  /* 0x001000001819a812 */ /* 0x000fe200078efcff */
[----:B0-----:R-:W-:Y:S01]  /*0cf0*/  DFMA R4, R22, -R10, 1 ;  /* 0x3ff000001604742b */ /* 0x001fe2000000080a */
[----:B------:R-:W-:-:S07]  /*0d00*/  @!P2 IMAD.MOV.U32 R24, RZ, RZ, RZ ;  /* 0x000000ffff18a224 */ /* 0x000fce00078e00ff */
[----:B------:R-:W-:-:S08]  /*0d10*/  DFMA R4, R4, R4, R4 ;  /* 0x000000040404722b */ /* 0x000fd00000000004 */
[----:B------:R-:W-:Y:S01]  /*0d20*/  DFMA R22, R22, R4, R22 ;  /* 0x000000041616722b */ /* 0x000fe20000000016 */
[----:B------:R-:W-:Y:S01]  /*0d30*/  SEL R5, R3, 0x63400000, !P1 ;  /* 0x6340000003057807 */ /* 0x000fe20004800000 */
[----:B------:R-:W-:-:S03]  /*0d40*/  IMAD.MOV.U32 R4, RZ, RZ, R6 ;  /* 0x000000ffff047224 */ /* 0x000fc600078e0006 */
[----:B------:R-:W-:-:S03]  /*0d50*/  LOP3.LUT R5, R5, 0x800fffff, R7, 0xf8, !PT ;  /* 0x800fffff05057812 */ /* 0x000fc600078ef807 */
[----:B------:R-:W-:-:S03]  /*0d60*/  DFMA R20, R22, -R10, 1 ;  /* 0x3ff000001614742b */ /* 0x000fc6000000080a */
[----:B------:R-:W-:-:S05]  /*0d70*/  @!P2 DFMA R4, R4, 2, -R24 ;  /* 0x400000000404a82b */ /* 0x000fca0000000818 */
[----:B------:R-:W-:-:S05]  /*0d80*/  DFMA R20, R22, R20, R22 ;  /* 0x000000141614722b */ /* 0x000fca0000000016 */
[----:B------:R-:W-:-:S03]  /*0d90*/  @!P2 LOP3.LUT R26, R5, 0x7ff00000, RZ, 0xc0, !PT ;  /* 0x7ff00000051aa812 */ /* 0x000fc600078ec0ff */
[----:B------:R-:W-:Y:S02]  /*0da0*/  DMUL R22, R20, R4 ;  /* 0x0000000414167228 */ /* 0x000fe40000000000 */
[----:B------:R-:W-:-:S05]  /*0db0*/  VIADD R28, R26, 0xffffffff ;  /* 0xffffffff1a1c7836 */ /* 0x000fca0000000000 */
[----:B------:R-:W-:Y:S01]  /*0dc0*/  ISETP.GT.U32.AND P0, PT, R28, 0x7feffffe, PT ;  /* 0x7feffffe1c00780c */ /* 0x000fe20003f04070 */
[----:B------:R-:W-:Y:S01]  /*0dd0*/  VIADD R28, R27, 0xffffffff ;  /* 0xffffffff1b1c7836 */ /* 0x000fe20000000000 */
[----:B------:R-:W-:-:S04]  /*0de0*/  DFMA R24, R22, -R10, R4 ;  /* 0x8000000a1618722b */ /* 0x000fc80000000004 */
[----:B------:R-:W-:-:S04]  /*0df0*/  ISETP.GT.U32.OR P0, PT, R28, 0x7feffffe, P0 ;  /* 0x7feffffe1c00780c */ /* 0x000fc80000704470 */
[----:B------:R-:W-:-:S09]  /*0e00*/  DFMA R24, R20, R24, R22 ;  /* 0x000000181418722b */ /* 0x000fd20000000016 */
[----:B------:R-:W-:Y:S05]  /*0e10*/  @P0 BRA `(.L_x_13) ;  /* 0x00000000006c0947 */ /* 0x000fea0003800000 */
[----:B------:R-:W-:-:S04]  /*0e20*/  LOP3.LUT R7, R9, 0x7ff00000, RZ, 0xc0, !PT ;  /* 0x7ff0000009077812 */ /* 0x000fc800078ec0ff */
[CC--:B------:R-:W-:Y:S02]  /*0e30*/  VIADDMNMX R6, R2.reuse, -R7.reuse, 0xb9600000, !PT ;  /* 0xb960000002067446 */ /* 0x0c0fe40007800907 */
[----:B------:R-:W-:Y:S02]  /*0e40*/  ISETP.GE.U32.AND P0, PT, R2, R7, PT ;  /* 0x000000070200720c */ /* 0x000fe40003f06070 */
[----:B------:R-:W-:Y:S02]  /*0e50*/  VIMNMX R6, PT, PT, R6, 0x46a00000, PT ;  /* 0x46a0000006067848 */ /* 0x000fe40003fe0100 */
[----:B------:R-:W-:-:S04]  /*0e60*/  SEL R3, R3, 0x63400000, !P0 ;  /* 0x6340000003037807 */ /* 0x000fc80004000000 */
[----:B------:R-:W-:Y:S01]  /*0e70*/  IADD3 R20, PT, PT, -R3, R6, RZ ;  /* 0x0000000603147210 */ /* 0x000fe20007ffe1ff */
[----:B------:R-:W-:-:S04]  /*0e80*/  IMAD.MOV.U32 R6, RZ, RZ, RZ ;  /* 0x000000ffff067224 */ /* 0x000fc800078e00ff */
[----:B------:R-:W-:-:S06]  /*0e90*/  VIADD R7, R20, 0x7fe00000 ;  /* 0x7fe0000014077836 */ /* 0x000fcc0000000000 */
[----:B------:R-:W-:-:S10]  /*0ea0*/  DMUL R2, R24, R6 ;  /* 0x0000000618027228 */ /* 0x000fd40000000000 */
[----:B------:R-:W-:-:S13]  /*0eb0*/  FSETP.GTU.AND P0, PT, |R3|, 1.469367938527859385e-39, PT ;  /* 0x001000000300780b */ /* 0x000fda0003f0c200 */
[----:B------:R-:W-:Y:S05]  /*0ec0*/  @P0 BRA `(.L_x_14) ;  /* 0x0000000000940947 */ /* 0x000fea0003800000 */
[----:B------:R-:W-:Y:S01]  /*0ed0*/  DFMA R4, R24, -R10, R4 ;  /* 0x8000000a1804722b */ /* 0x000fe20000000004 */
[----:B------:R-:W-:-:S09]  /*0ee0*/  IMAD.MOV.U32 R6, RZ, RZ, RZ ;  /* 0x000000ffff067224 */ /* 0x000fd200078e00ff */
[C---:B------:R-:W-:Y:S02]  /*0ef0*/  FSETP.NEU.AND P0, PT, R5.reuse, RZ, PT ;  /* 0x000000ff0500720b */ /* 0x040fe40003f0d000 */
[----:B------:R-:W-:-:S04]  /*0f00*/  LOP3.LUT R9, R5, 0x80000000, R9, 0x48, !PT ;  /* 0x8000000005097812 */ /* 0x000fc800078e4809 */
[----:B------:R-:W-:-:S07]  /*0f10*/  LOP3.LUT R7, R9, R7, RZ, 0xfc, !PT ;  /* 0x0000000709077212 */ /* 0x000fce00078efcff */
[----:B------:R-:W-:Y:S05]  /*0f20*/  @!P0 BRA `(.L_x_14) ;  /* 0x00000000007c8947 */ /* 0x000fea0003800000 */
[----:B------:R-:W-:Y:S01]  /*0f30*/  IMAD.MOV R5, RZ, RZ, -R20 ;  /* 0x000000ffff057224 */ /* 0x000fe200078e0a14 */
[----:B------:R-:W-:Y:S01]  /*0f40*/  DMUL.RP R6, R24, R6 ;  /* 0x0000000618067228 */ /* 0x000fe20000008000 */
[----:B------:R-:W-:-:S06]  /*0f50*/  IMAD.MOV.U32 R4, RZ, RZ, RZ ;  /* 0x000000ffff047224 */ /* 0x000fcc00078e00ff */
[----:B------:R-:W-:-:S03]  /*0f60*/  DFMA R4, R2, -R4, R24 ;  /* 0x800000040204722b */ /* 0x000fc60000000018 */
[----:B------:R-:W-:-:S03]  /*0f70*/  LOP3.LUT R9, R7, R9, RZ, 0x3c, !PT ;  /* 0x0000000907097212 */ /* 0x000fc600078e3cff */
[----:B------:R-:W-:-:S04]  /*0f80*/  IADD3 R4, PT, PT, -R20, -0x43300000, RZ ;  /* 0xbcd0000014047810 */ /* 0x000fc80007ffe1ff */
[----:B------:R-:W-:-:S04]  /*0f90*/  FSETP.NEU.AND P0, PT, |R5|, R4, PT ;  /* 0x000000040500720b */ /* 0x000fc80003f0d200 */
[----:B------:R-:W-:Y:S02]  /*0fa0*/  FSEL R2, R6, R2, !P0 ;  /* 0x0000000206027208 */ /* 0x000fe40004000000 */
[----:B------:R-:W-:Y:S01]  /*0fb0*/  FSEL R3, R9, R3, !P0 ;  /* 0x0000000309037208 */ /* 0x000fe20004000000 */
[----:B------:R-:W-:Y:S06]  /*0fc0*/  BRA `(.L_x_14) ;  /* 0x0000000000547947 */ /* 0x000fec0003800000 */
.L_x_13:
[----:B------:R-:W-:-:S14]  /*0fd0*/  DSETP.NAN.AND P0, PT, R6, R6, PT ;  /* 0x000000060600722a */ /* 0x000fdc0003f08000 */
[----:B------:R-:W-:Y:S05]  /*0fe0*/  @P0 BRA `(.L_x_15) ;  /* 0x0000000000440947 */ /* 0x000fea0003800000 */
[----:B------:R-:W-:-:S14]  /*0ff0*/  DSETP.NAN.AND P0, PT, R8, R8, PT ;  /* 0x000000080800722a */ /* 0x000fdc0003f08000 */
[----:B------:R-:W-:Y:S05]  /*1000*/  @P0 BRA `(.L_x_16) ;  /* 0x0000000000300947 */ /* 0x000fea0003800000 */
[----:B------:R-:W-:Y:S01]  /*1010*/  ISETP.NE.AND P0, PT, R26, R27, PT ;  /* 0x0000001b1a00720c */ /* 0x000fe20003f05270 */
[----:B------:R-:W-:Y:S02]  /*1020*/  IMAD.MOV.U32 R2, RZ, RZ, 0x0 ;  /* 0x00000000ff027424 */ /* 0x000fe400078e00ff */
[----:B------:R-:W-:-:S10]  /*1030*/  IMAD.MOV.U32 R3, RZ, RZ, -0x80000 ;  /* 0xfff80000ff037424 */ /* 0x000fd400078e00ff */
[----:B------:R-:W-:Y:S05]  /*1040*/  @!P0 BRA `(.L_x_14) ;  /* 0x0000000000348947 */ /* 0x000fea0003800000 */
[----:B------:R-:W-:Y:S02]  /*1050*/  ISETP.NE.AND P0, PT, R26, 0x7ff00000, PT ;  /* 0x7ff000001a00780c */ /* 0x000fe40003f05270 */
[----:B------:R-:W-:Y:S02]  /*1060*/  LOP3.LUT R3, R7, 0x80000000, R9, 0x48, !PT ;  /* 0x8000000007037812 */ /* 0x000fe400078e4809 */
[----:B------:R-:W-:-:S13]  /*1070*/  ISETP.EQ.OR P0, PT, R27, RZ, !P0 ;  /* 0x000000ff1b00720c */ /* 0x000fda0004702670 */
[----:B------:R-:W-:Y:S01]  /*1080*/  @P0 LOP3.LUT R4, R3, 0x7ff00000, RZ, 0xfc, !PT ;  /* 0x7ff0000003040812 */ /* 0x000fe200078efcff */
[----:B------:R-:W-:Y:S01]  /*1090*/  @!P0 IMAD.MOV.U32 R2, RZ, RZ, RZ ;  /* 0x000000ffff028224 */ /* 0x000fe200078e00ff */
[----:B------:R-:W-:-:S03]  /*10a0*/  @P0 MOV R2, RZ ;  /* 0x000000ff00020202 */ /* 0x000fc60000000f00 */
[----:B------:R-:W-:Y:S01]  /*10b0*/  @P0 IMAD.MOV.U32 R3, RZ, RZ, R4 ;  /* 0x000000ffff030224 */ /* 0x000fe200078e0004 */
[----:B------:R-:W-:Y:S06]  /*10c0*/  BRA `(.L_x_14) ;  /* 0x0000000000147947 */ /* 0x000fec0003800000 */
.L_x_16:
[----:B------:R-:W-:Y:S01]  /*10d0*/  LOP3.LUT R3, R9, 0x80000, RZ, 0xfc, !PT ;  /* 0x0008000009037812 */ /* 0x000fe200078efcff */
[----:B------:R-:W-:Y:S01]  /*10e0*/  IMAD.MOV.U32 R2, RZ, RZ, R8 ;  /* 0x000000ffff027224 */ /* 0x000fe200078e0008 */
[----:B------:R-:W-:Y:S06]  /*10f0*/  BRA `(.L_x_14) ;  /* 0x0000000000087947 */ /* 0x000fec0003800000 */
.L_x_15:
[----:B------:R-:W-:Y:S01]  /*1100*/  LOP3.LUT R3, R7, 0x80000, RZ, 0xfc, !PT ;  /* 0x0008000007037812 */ /* 0x000fe200078efcff */
[----:B------:R-:W-:-:S07]  /*1110*/  IMAD.MOV.U32 R2, RZ, RZ, R6 ;  /* 0x000000ffff027224 */ /* 0x000fce00078e0006 */
.L_x_14:
[----:B------:R-:W-:Y:S05]  /*1120*/  BSYNC.RECONVERGENT B1 ;  /* 0x0000000000017941 */ /* 0x000fea0003800200 */
.L_x_12:
[----:B------:R-:W-:Y:S02]  /*1130*/  IMAD.MOV.U32 R4, RZ, RZ, R2 ;  /* 0x000000ffff047224 */ /* 0x000fe400078e0002 */
[----:B------:R-:W-:Y:S02]  /*1140*/  IMAD.MOV.U32 R5, RZ, RZ, R3 ;  /* 0x000000ffff057224 */ /* 0x000fe400078e0003 */
[----:B------:R-:W-:Y:S02]  /*1150*/  IMAD.MOV.U32 R2, RZ, RZ, R0 ;  /* 0x000000ffff027224 */ /* 0x000fe400078e0000 */
[----:B------:R-:W-:-:S04]  /*1160*/  IMAD.MOV.U32 R3, RZ, RZ, 0x0 ;  /* 0x00000000ff037424 */ /* 0x000fc800078e00ff */
[----:B------:R-:W-:Y:S05]  /*1170*/  RET.REL.NODEC R2 `(_Z16updateKinematicsP9PointMassid) ;  /* 0xffffffec02a07950 */ /* 0x000fea0003c3ffff */
.L_x_17:
[----:B------:R-:W-:-:S00]  /*1180*/  BRA `(.L_x_17) ;  /* 0xfffffffc00fc7947 */ /* 0x000fc0000383ffff */
[----:B------:R-:W-:-:S00]  /*1190*/  NOP ;  /* 0x0000000000007918 */ /* 0x000fc00000000000 */
        /* <DEDUP_REMOVED lines=14> */
.L_x_124:


//--------------------- .text._Z22updateForcesAndTorquesP9PointMassi --------------------------
	.section	.text._Z22updateForcesAndTorquesP9PointMassi,"ax",@progbits
	.align	128
        .global         _Z22updateForcesAndTorquesP9PointMassi
        .type           _Z22updateForcesAndTorquesP9PointMassi,@function
        .size           _Z22updateForcesAndTorquesP9PointMassi,(.L_x_126 - _Z22updateForcesAndTorquesP9PointMassi)
        .other          _Z22updateForcesAndTorquesP9PointMassi,@"STO_CUDA_ENTRY STV_DEFAULT"
_Z22updateForcesAndTorquesP9PointMassi:
.text._Z22updateForcesAndTorquesP9PointMassi:
        /* <DEDUP_REMOVED lines=10> */
[----:B------:R-:W-:Y:S01]  /*00a0*/  ISETP.GE.AND P0, PT, R3, 0x1, PT ;  /* 0x000000010300780c */ /* 0x000fe20003f06270 */
[----:B------:R-:W-:Y:S01]  /*00b0*/  BSSY.RECONVERGENT B2, `(.L_x_18) ;  /* 0x0000233000027945 */ /* 0x000fe20003800200 */
[----:B------:R-:W-:Y:S01]  /*00c0*/  IMAD.MOV.U32 R2, RZ, RZ, RZ ;  /* 0x000000ffff027224 */ /* 0x000fe200078e00ff */
[----:B------:R-:W-:Y:S02]  /*00d0*/  CS2R R30, SRZ ;  /* 0x00000000001e7805 */ /* 0x000fe4000001ff00 */
[----:B------:R-:W-:Y:S02]  /*00e0*/  CS2R R28, SRZ ;  /* 0x00000000001c7805 */ /* 0x000fe4000001ff00 */
[----:B------:R-:W-:Y:S02]  /*00f0*/  CS2R R26, SRZ ;  /* 0x00000000001a7805 */ /* 0x000fe4000001ff00 */
[----:B------:R-:W-:-:S02]  /*0100*/  CS2R R24, SRZ ;  /* 0x0000000000187805 */ /* 0x000fc4000001ff00 */
[----:B------:R-:W-:Y:S02]  /*0110*/  CS2R R22, SRZ ;  /* 0x0000000000167805 */ /* 0x000fe4000001ff00 */
[----:B------:R-:W-:Y:S01]  /*0120*/  CS2R R20, SRZ ;  /* 0x0000000000147805 */ /* 0x000fe2000001ff00 */
[----:B0-----:R-:W-:-:S05]  /*0130*/  IMAD.WIDE R32, R3, 0x88, R32 ;  /* 0x0000008803207825 */ /* 0x001fca00078e0220 */
[----:B-1----:R0:W-:Y:S04]  /*0140*/  STG.E.64 desc[UR6][R32.64+0x48], RZ ;  /* 0x000048ff20007986 */ /* 0x0021e8000c101b06 */
[----:B------:R0:W-:Y:S04]  /*0150*/  STG.E.64 desc[UR6][R32.64+0x40], RZ ;  /* 0x000040ff20007986 */ /* 0x0001e8000c101b06 */
[----:B------:R0:W-:Y:S04]  /*0160*/  STG.E.64 desc[UR6][R32.64+0x38], RZ ;  /* 0x000038ff20007986 */ /* 0x0001e8000c101b06 */
[----:B------:R0:W-:Y:S04]  /*0170*/  STG.E.64 desc[UR6][R32.64+0x78], RZ ;  /* 0x000078ff20007986 */ /* 0x0001e8000c101b06 */
[----:B------:R0:W-:Y:S04]  /*0180*/  STG.E.64 desc[UR6][R32.64+0x70], RZ ;  /* 0x000070ff20007986 */ /* 0x0001e8000c101b06 */
[----:B------:R0:W-:Y:S01]  /*0190*/  STG.E.64 desc[UR6][R32.64+0x68], RZ ;  /* 0x000068ff20007986 */ /* 0x0001e2000c101b06 */
[----:B------:R-:W-:Y:S05]  /*01a0*/  @!P0 BRA `(.L_x_19) ;  /* 0x00000020008c8947 */ /* 0x000fea0003800000 */
[----:B------:R-:W-:Y:S01]  /*01b0*/  VIMNMX R2, PT, PT, R3, UR8, PT ;  /* 0x0000000803027c48 */ /* 0x000fe2000bfe0100 */
[----:B------:R-:W-:Y:S01]  /*01c0*/  BSSY.RECONVERGENT B1, `(.L_x_20) ;  /* 0x0000171000017945 */ /* 0x000fe20003800200 */
[----:B------:R-:W-:Y:S02]  /*01d0*/  CS2R R4, SRZ ;  /* 0x0000000000047805 */ /* 0x000fe4000001ff00 */
[----:B------:R-:W-:Y:S02]  /*01e0*/  CS2R R30, SRZ ;  /* 0x00000000001e7805 */ /* 0x000fe4000001ff00 */
[C---:B------:R-:W-:Y:S02]  /*01f0*/  ISETP.GE.AND P0, PT, R2.reuse, 0x2, PT ;  /* 0x000000020200780c */ /* 0x040fe40003f06270 */
[----:B------:R-:W-:-:S11]  /*0200*/  VIMNMX R2, PT, PT, R2, 0x1, !PT ;  /* 0x0000000102027848 */ /* 0x000fd60007fe0100 */
[----:B------:R-:W-:Y:S05]  /*0210*/  @!P0 BRA `(.L_x_21) ;  /* 0x0000001400ac8947 */ /* 0x000fea0003800000 */
[----:B------:R1:W5:Y:S01]  /*0220*/  LDG.E.64 R18, desc[UR6][R32.64+0x8] ;  /* 0x0000080620127981 */ /* 0x000362000c1e1b00 */
[----:B------:R-:W2:Y:S03]  /*0230*/  LDCU.64 UR4, c[0x0][0x380] ;  /* 0x00007000ff0477ac */ /* 0x000ea60008000a00 */
[----:B------:R1:W5:Y:S04]  /*0240*/  LDG.E.64 R16, desc[UR6][R32.64+0x10] ;  /* 0x0000100620107981 */ /* 0x000368000c1e1b00 */
[----:B------:R1:W5:Y:S01]  /*0250*/  LDG.E.64 R14, desc[UR6][R32.64+0x18] ;  /* 0x00001806200e7981 */ /* 0x000362000c1e1b00 */
[----:B------:R-:W-:Y:S01]  /*0260*/  LOP3.LUT R0, R2, 0x7ffffffe, RZ, 0xc0, !PT ;  /* 0x7ffffffe02007812 */ /* 0x000fe200078ec0ff */
[----:B------:R-:W-:Y:S01]  /*0270*/  BSSY.RECONVERGENT B0, `(.L_x_22) ;  /* 0x0000163000007945 */ /* 0x000fe20003800200 */
[----:B------:R-:W-:-:S02]  /*0280*/  CS2R R30, SRZ ;  /* 0x00000000001e7805 */ /* 0x000fc4000001ff00 */
[----:B------:R-:W-:Y:S02]  /*0290*/  CS2R R28, SRZ ;  /* 0x00000000001c7805 */ /* 0x000fe4000001ff00 */
[----:B------:R-:W-:Y:S02]  /*02a0*/  CS2R R26, SRZ ;  /* 0x00000000001a7805 */ /* 0x000fe4000001ff00 */
[----:B------:R-:W-:Y:S02]  /*02b0*/  CS2R R24, SRZ ;  /* 0x0000000000187805 */ /* 0x000fe4000001ff00 */
[----:B------:R-:W-:Y:S02]  /*02c0*/  CS2R R22, SRZ ;  /* 0x0000000000167805 */ /* 0x000fe4000001ff00 */
[----:B------:R-:W-:Y:S01]  /*02d0*/  CS2R R20, SRZ ;  /* 0x0000000000147805 */ /* 0x000fe2000001ff00 */
[----:B------:R-:W-:Y:S01]  /*02e0*/  IMAD.MOV R0, RZ, RZ, -R0 ;  /* 0x000000ffff007224 */ /* 0x000fe200078e0a00 */
[----:B--2---:R-:W-:-:S04]  /*02f0*/  UIADD3 UR4, UP0, UPT, UR4, 0x88, URZ ;  /* 0x0000008804047890 */ /* 0x004fc8000ff1e0ff */
[----:B------:R-:W-:Y:S02]  /*0300*/  UIADD3.X UR5, UPT, UPT, URZ, UR5, URZ, UP0, !UPT ;  /* 0x00000005ff057290 */ /* 0x000fe400087fe4ff */
[----:B------:R-:W-:-:S04]  /*0310*/  IMAD.U32 R12, RZ, RZ, UR4 ;  /* 0x00000004ff0c7e24 */ /* 0x000fc8000f8e00ff */
[----:B-1----:R-:W-:-:S07]  /*0320*/  MOV R13, UR5 ;  /* 0x00000005000d7c02 */ /* 0x002fce0008000f00 */
.L_x_47:
[----:B------:R-:W2:Y:S04]  /*0330*/  LDG.E.64 R44, desc[UR6][R12.64+-0x78] ;  /* 0xffff88060c2c7981 */ /* 0x000ea8000c1e1b00 */
[----:B------:R-:W3:Y:S04]  /*0340*/  LDG.E.64 R42, desc[UR6][R12.64+-0x80] ;  /* 0xffff80060c2a7981 */ /* 0x000ee8000c1e1b00 */
[----:B------:R-:W4:Y:S01]  /*0350*/  LDG.E.64 R40, desc[UR6][R12.64+-0x70] ;  /* 0xffff90060c287981 */ /* 0x000f22000c1e1b00 */
[----:B------:R-:W-:Y:S01]  /*0360*/  BSSY.RECONVERGENT B4, `(.L_x_23) ;  /* 0x0000093000047945 */ /* 0x000fe20003800200 */
[----:B--2--5:R-:W-:-:S02]  /*0370*/  DADD R44, -R16, R44 ;  /* 0x00000000102c7229 */ /* 0x024fc4000000012c */
[----:B---3--:R-:W-:-:S06]  /*0380*/  DADD R42, -R18, R42 ;  /* 0x00000000122a7229 */ /* 0x008fcc000000012a */
[----:B------:R-:W-:Y:S02]  /*0390*/  DMUL R4, R44, R44 ;  /* 0x0000002c2c047228 */ /* 0x000fe40000000000 */
[----:B----4-:R-:W-:-:S06]  /*03a0*/  DADD R40, -R14, R40 ;  /* 0x000000000e287229 */ /* 0x010fcc0000000128 */
[----:B------:R-:W-:-:S08]  /*03b0*/  DFMA R4, R42, R42, R4 ;  /* 0x0000002a2a04722b */ /* 0x000fd00000000004 */
[----:B------:R-:W-:-:S08]  /*03c0*/  DFMA R8, R40, R40, R4 ;  /* 0x000000282808722b */ /* 0x000fd00000000004 */
[----:B------:R-:W-:-:S14]  /*03d0*/  DSETP.NEU.AND P0, PT, R8, RZ, PT ;  /* 0x000000ff0800722a */ /* 0x000fdc0003f0d000 */
[----:B------:R-:W-:Y:S05]  /*03e0*/  @!P0 BRA `(.L_x_24) ;  /* 0x0000000800288947 */ /* 0x000fea0003800000 */
[----:B------:R-:W1:Y:S01]  /*03f0*/  MUFU.RSQ64H R5, R9 ;  /* 0x0000000900057308 */ /* 0x000e620000001c00 */
[----:B------:R-:W-:Y:S01]  /*0400*/  VIADD R4, R9, 0xfcb00000 ;  /* 0xfcb0000009047836 */ /* 0x000fe20000000000 */
[----:B------:R-:W-:Y:S01]  /*0410*/  BSSY.RECONVERGENT B5, `(.L_x_25) ;  /* 0x000001a000057945 */ /* 0x000fe20003800200 */
[----:B------:R-:W-:Y:S02]  /*0420*/  IMAD.MOV.U32 R10, RZ, RZ, 0x0 ;  /* 0x00000000ff0a7424 */ /* 0x000fe400078e00ff */
[----:B------:R-:W-:Y:S01]  /*0430*/  IMAD.MOV.U32 R11, RZ, RZ, 0x3fd80000 ;  /* 0x3fd80000ff0b7424 */ /* 0x000fe200078e00ff */
[----:B------:R-:W-:Y:S01]  /*0440*/  ISETP.GE.U32.AND P0, PT, R4, 0x7ca00000, PT ;  /* 0x7ca000000400780c */ /* 0x000fe20003f06070 */
[----:B-1----:R-:W-:-:S08]  /*0450*/  DMUL R6, R4, R4 ;  /* 0x0000000404067228 */ /* 0x002fd00000000000 */
[----:B------:R-:W-:-:S08]  /*0460*/  DFMA R6, R8, -R6, 1 ;  /* 0x3ff000000806742b */ /* 0x000fd00000000806 */
[----:B------:R-:W-:Y:S02]  /*0470*/  DFMA R10, R6, R10, 0.5 ;  /* 0x3fe00000060a742b */ /* 0x000fe4000000000a */
[----:B------:R-:W-:-:S08]  /*0480*/  DMUL R6, R4, R6 ;  /* 0x0000000604067228 */ /* 0x000fd00000000000 */
[----:B------:R-:W-:-:S08]  /*0490*/  DFMA R6, R10, R6, R4 ;  /* 0x000000060a06722b */ /* 0x000fd00000000004 */
[----:B------:R-:W-:Y:S02]  /*04a0*/  DMUL R36, R8, R6 ;  /* 0x0000000608247228 */ /* 0x000fe40000000000 */
[----:B------:R-:W-:Y:S01]  /*04b0*/  IADD3 R35, PT, PT, R7, -0x100000, RZ ;  /* 0xfff0000007237810 */ /* 0x000fe20007ffe0ff */
[----:B------:R-:W-:-:S05]  /*04c0*/  IMAD.MOV.U32 R34, RZ, RZ, R6 ;  /* 0x000000ffff227224 */ /* 0x000fca00078e0006 */
[----:B------:R-:W-:-:S08]  /*04d0*/  DFMA R46, R36, -R36, R8 ;  /* 0x80000024242e722b */ /* 0x000fd00000000008 */
[----:B------:R-:W-:Y:S01]  /*04e0*/  DFMA R38, R46, R34, R36 ;  /* 0x000000222e26722b */ /* 0x000fe20000000024 */
[----:B------:R-:W-:Y:S10]  /*04f0*/  @!P0 BRA `(.L_x_26) ;  /* 0x00000000002c8947 */ /* 0x000ff40003800000 */
[----:B------:R-:W-:Y:S01]  /*0500*/  IMAD.MOV.U32 R11, RZ, RZ, R6 ;  /* 0x000000ffff0b7224 */ /* 0x000fe200078e0006 */
[----:B------:R-:W-:Y:S01]  /*0510*/  MOV R3, R35 ;  /* 0x0000002300037202 */ /* 0x000fe20000000f00 */
[----:B------:R-:W-:Y:S01]  /*0520*/  IMAD.MOV.U32 R10, RZ, RZ, R8 ;  /* 0x000000ffff0a7224 */ /* 0x000fe200078e0008 */
[----:B------:R-:W-:Y:S01]  /*0530*/  MOV R8, R46 ;  /* 0x0000002e00087202 */ /* 0x000fe20000000f00 */
[----:B------:R-:W-:Y:S01]  /*0540*/  IMAD.MOV.U32 R7, RZ, RZ, R47 ;  /* 0x000000ffff077224 */ /* 0x000fe200078e002f */
[----:B------:R-:W-:Y:S01]  /*0550*/  MOV R52, 0x590 ;  /* 0x0000059000347802 */ /* 0x000fe20000000f00 */
[----:B------:R-:W-:Y:S02]  /*0560*/  IMAD.MOV.U32 R6, RZ, RZ, R36 ;  /* 0x000000ffff067224 */ /* 0x000fe400078e0024 */
[----:B------:R-:W-:-:S07]  /*0570*/  IMAD.MOV.U32 R5, RZ, RZ, R37 ;  /* 0x000000ffff057224 */ /* 0x000fce00078e0025 */
[----:B0-----:R-:W-:Y:S05]  /*0580*/  CALL.REL.NOINC `($__internal_2_$__cuda_sm20_dsqrt_rn_f64_mediumpath_v1) ;  /* 0x0000005000507944 */ /* 0x001fea0003c00000 */
[----:B------:R-:W-:Y:S02]  /*0590*/  IMAD.MOV.U32 R38, RZ, RZ, R4 ;  /* 0x000000ffff267224 */ /* 0x000fe400078e0004 */
[----:B------:R-:W-:-:S07]  /*05a0*/  IMAD.MOV.U32 R39, RZ, RZ, R3 ;  /* 0x000000ffff277224 */ /* 0x000fce00078e0003 */
.L_x_26:
[----:B------:R-:W-:Y:S05]  /*05b0*/  BSYNC.RECONVERGENT B5 ;  /* 0x0000000000057941 */ /* 0x000fea0003800200 */
.L_x_25:
[----:B------:R-:W2:Y:S04]  /*05c0*/  LDG.E.64 R6, desc[UR6][R32.64] ;  /* 0x0000000620067981 */ /* 0x000ea8000c1e1b00 */
[----:B------:R-:W3:Y:S01]  /*05d0*/  LDG.E.64 R8, desc[UR6][R12.64+-0x88] ;  /* 0xffff78060c087981 */ /* 0x000ee2000c1e1b00 */
[----:B------:R-:W-:Y:S01]  /*05e0*/  DMUL R4, R38, R38 ;  /* 0x0000002626047228 */ /* 0x000fe20000000000 */
[----:B------:R-:W-:Y:S01]  /*05f0*/  IMAD.MOV.U32 R10, RZ, RZ, 0x1 ;  /* 0x00000001ff0a7424 */ /* 0x000fe200078e00ff */
[----:B------:R-:W-:Y:S01]  /*0600*/  UMOV UR4, 0xffed8acc ;  /* 0xffed8acc00047882 */ /* 0x000fe20000000000 */
[----:B------:R-:W-:Y:S01]  /*0610*/  UMOV UR5, 0x3dd2589e ;  /* 0x3dd2589e00057882 */ /* 0x000fe20000000000 */
[----:B------:R-:W-:Y:S02]  /*0620*/  BSSY.RECONVERGENT B5, `(.L_x_27) ;  /* 0x0000016000057945 */ /* 0x000fe40003800200 */
[----:B------:R-:W1:Y:S02]  /*0630*/  MUFU.RCP64H R11, R5 ;  /* 0x00000005000b7308 */ /* 0x000e640000001800 */
[----:B-1----:R-:W-:-:S08]  /*0640*/  DFMA R34, -R4, R10, 1 ;  /* 0x3ff000000422742b */ /* 0x002fd0000000010a */
[----:B------:R-:W-:-:S08]  /*0650*/  DFMA R34, R34, R34, R34 ;  /* 0x000000222222722b */ /* 0x000fd00000000022 */
[----:B------:R-:W-:-:S08]  /*0660*/  DFMA R34, R10, R34, R10 ;  /* 0x000000220a22722b */ /* 0x000fd0000000000a */
[----:B------:R-:W-:-:S08]  /*0670*/  DFMA R10, -R4, R34, 1 ;  /* 0x3ff00000040a742b */ /* 0x000fd00000000122 */
[----:B------:R-:W-:Y:S02]  /*0680*/  DFMA R10, R34, R10, R34 ;  /* 0x0000000a220a722b */ /* 0x000fe40000000022 */
[----:B--2---:R-:W-:-:S08]  /*0690*/  DMUL R6, R6, UR4 ;  /* 0x0000000406067c28 */ /* 0x004fd00008000000 */
[----:B---3--:R-:W-:-:S08]  /*06a0*/  DMUL R8, R6, R8 ;  /* 0x0000000806087228 */ /* 0x008fd00000000000 */
[----:B------:R-:W-:Y:S02]  /*06b0*/  DMUL R36, R8, R10 ;  /* 0x0000000a08247228 */ /* 0x000fe40000000000 */
[----:B------:R-:W-:-:S06]  /*06c0*/  FSETP.GEU.AND P1, PT, |R9|, 6.5827683646048100446e-37, PT ;  /* 0x036000000900780b */ /* 0x000fcc0003f2e200 */
[----:B------:R-:W-:-:S08]  /*06d0*/  DFMA R6, -R4, R36, R8 ;  /* 0x000000240406722b */ /* 0x000fd00000000108 */
[----:B------:R-:W-:-:S10]  /*06e0*/  DFMA R36, R10, R6, R36 ;  /* 0x000000060a24722b */ /* 0x000fd40000000024 */
[----:B------:R-:W-:-:S05]  /*06f0*/  FFMA R3, RZ, R5, R37 ;  /* 0x00000005ff037223 */ /* 0x000fca0000000025 */
[----:B------:R-:W-:-:S13]  /*0700*/  FSETP.GT.AND P0, PT, |R3|, 1.469367938527859385e-39, PT ;  /* 0x001000000300780b */ /* 0x000fda0003f04200 */
[----:B------:R-:W-:Y:S05]  /*0710*/  @P0 BRA P1, `(.L_x_28) ;  /* 0x0000000000180947 */ /* 0x000fea0000800000 */
[----:B------:R-:W-:Y:S01]  /*0720*/  MOV R7, R8 ;  /* 0x0000000800077202 */ /* 0x000fe20000000f00 */
[----:B------:R-:W-:Y:S01]  /*0730*/  IMAD.MOV.U32 R6, RZ, RZ, R9 ;  /* 0x000000ffff067224 */ /* 0x000fe200078e0009 */
[----:B------:R-:W-:-:S07]  /*0740*/  MOV R3, 0x760 ;  /* 0x0000076000037802 */ /* 0x000fce0000000f00 */
[----:B0-----:R-:W-:Y:S05]  /*0750*/  CALL.REL.NOINC `($__internal_1_$__cuda_sm20_div_rn_f64_full) ;  /* 0x0000004800447944 */ /* 0x001fea0003c00000 */
[----:B------:R-:W-:Y:S02]  /*0760*/  IMAD.MOV.U32 R36, RZ, RZ, R5 ;  /* 0x000000ffff247224 */ /* 0x000fe400078e0005 */
[----:B------:R-:W-:-:S07]  /*0770*/  IMAD.MOV.U32 R37, RZ, RZ, R4 ;  /* 0x000000ffff257224 */ /* 0x000fce00078e0004 */
.L_x_28:
[----:B------:R-:W-:Y:S05]  /*0780*/  BSYNC.RECONVERGENT B5 ;  /* 0x0000000000057941 */ /* 0x000fea0003800200 */
.L_x_27:
[----:B------:R-:W1:Y:S01]  /*0790*/  MUFU.RCP64H R5, R39 ;  /* 0x0000002700057308 */ /* 0x000e620000001800 */
[----:B------:R-:W-:Y:S01]  /*07a0*/  MOV R4, 0x1 ;  /* 0x0000000100047802 */ /* 0x000fe20000000f00 */
[----:B------:R-:W-:Y:S01]  /*07b0*/  DMUL R42, R42, R36 ;  /* 0x000000242a2a7228 */ /* 0x000fe20000000000 */
[----:B------:R-:W-:Y:S09]  /*07c0*/  BSSY.RECONVERGENT B5, `(.L_x_29) ;  /* 0x0000015000057945 */ /* 0x000ff20003800200 */
[----:B------:R-:W-:Y:S01]  /*07d0*/  FSETP.GEU.AND P1, PT, |R43|, 6.5827683646048100446e-37, PT ;  /* 0x036000002b00780b */ /* 0x000fe20003f2e200 */
[----:B-1----:R-:W-:-:S08]  /*07e0*/  DFMA R6, R4, -R38, 1 ;  /* 0x3ff000000406742b */ /* 0x002fd00000000826 */
[----:B------:R-:W-:-:S08]  /*07f0*/  DFMA R6, R6, R6, R6 ;  /* 0x000000060606722b */ /* 0x000fd00000000006 */
[----:B------:R-:W-:-:S08]  /*0800*/  DFMA R6, R4, R6, R4 ;  /* 0x000000060406722b */ /* 0x000fd00000000004 */
[----:B------:R-:W-:-:S08]  /*0810*/  DFMA R4, R6, -R38, 1 ;  /* 0x3ff000000604742b */ /* 0x000fd00000000826 */
[----:B------:R-:W-:-:S08]  /*0820*/  DFMA R4, R6, R4, R6 ;  /* 0x000000040604722b */ /* 0x000fd00000000006 */
[----:B------:R-:W-:-:S08]  /*0830*/  DMUL R34, R42, R4 ;  /* 0x000000042a227228 */ /* 0x000fd00000000000 */
[----:B------:R-:W-:-:S08]  /*0840*/  DFMA R6, R34, -R38, R42 ;  /* 0x800000262206722b */ /* 0x000fd0000000002a */
[----:B------:R-:W-:-:S10]  /*0850*/  DFMA R34, R4, R6, R34 ;  /* 0x000000060422722b */ /* 0x000fd40000000022 */
[----:B------:R-:W-:-:S05]  /*0860*/  FFMA R3, RZ, R39, R35 ;  /* 0x00000027ff037223 */ /* 0x000fca0000000023 */
[----:B------:R-:W-:-:S13]  /*0870*/  FSETP.GT.AND P0, PT, |R3|, 1.469367938527859385e-39, PT ;  /* 0x001000000300780b */ /* 0x000fda0003f04200 */
[----:B------:R-:W-:Y:S05]  /*0880*/  @P0 BRA P1, `(.L_x_30) ;  /* 0x0000000000200947 */ /* 0x000fea0000800000 */
[----:B------:R-:W-:Y:S01]  /*0890*/  IMAD.MOV.U32 R7, RZ, RZ, R42 ;  /* 0x000000ffff077224 */ /* 0x000fe200078e002a */
[----:B------:R-:W-:Y:S01]  /*08a0*/  MOV R5, R39 ;  /* 0x0000002700057202 */ /* 0x000fe20000000f00 */
[----:B------:R-:W-:Y:S01]  /*08b0*/  IMAD.MOV.U32 R6, RZ, RZ, R43 ;  /* 0x000000ffff067224 */ /* 0x000fe200078e002b */
[----:B------:R-:W-:Y:S01]  /*08c0*/  MOV R3, 0x8f0 ;  /* 0x000008f000037802 */ /* 0x000fe20000000f00 */
[----:B------:R-:W-:-:S07]  /*08d0*/  IMAD.MOV.U32 R4, RZ, RZ, R38 ;  /* 0x000000ffff047224 */ /* 0x000fce00078e0026 */
[----:B0-----:R-:W-:Y:S05]  /*08e0*/  CALL.REL.NOINC `($__internal_1_$__cuda_sm20_div_rn_f64_full) ;  /* 0x0000004400e07944 */ /* 0x001fea0003c00000 */
[----:B------:R-:W-:Y:S02]  /*08f0*/  IMAD.MOV.U32 R34, RZ, RZ, R5 ;  /* 0x000000ffff227224 */ /* 0x000fe400078e0005 */
[----:B------:R-:W-:-:S07]  /*0900*/  IMAD.MOV.U32 R35, RZ, RZ, R4 ;  /* 0x000000ffff237224 */ /* 0x000fce00078e0004 */
.L_x_30:
[----:B------:R-:W-:Y:S05]  /*0910*/  BSYNC.RECONVERGENT B5 ;  /* 0x0000000000057941 */ /* 0x000fea0003800200 */
.L_x_29:
[----:B------:R-:W1:Y:S01]  /*0920*/  MUFU.RCP64H R5, R39 ;  /* 0x0000002700057308 */ /* 0x000e620000001800 */
[----:B------:R-:W-:Y:S01]  /*0930*/  IMAD.MOV.U32 R4, RZ, RZ, 0x1 ;  /* 0x00000001ff047424 */ /* 0x000fe200078e00ff */
        /* <DEDUP_REMOVED lines=14> */
[----:B------:R-:W-:Y:S01]  /*0a20*/  MOV R7, R44 ;  /* 0x0000002c00077202 */ /* 0x000fe20000000f00 */
[----:B------:R-:W-:Y:S01]  /*0a30*/  IMAD.MOV.U32 R6, RZ, RZ, R45 ;  /* 0x000000ffff067224 */ /* 0x000fe200078e002d */
[----:B------:R-:W-:Y:S01]  /*0a40*/  MOV R3, 0xa80 ;  /* 0x00000a8000037802 */ /* 0x000fe20000000f00 */
[----:B------:R-:W-:Y:S02]  /*0a50*/  IMAD.MOV.U32 R4, RZ, RZ, R38 ;  /* 0x000000ffff047224 */ /* 0x000fe400078e0026 */
[----:B------:R-:W-:-:S07]  /*0a60*/  IMAD.MOV.U32 R5, RZ, RZ, R39 ;  /* 0x000000ffff057224 */ /* 0x000fce00078e0027 */
[----:B0-----:R-:W-:Y:S05]  /*0a70*/  CALL.REL.NOINC `($__internal_1_$__cuda_sm20_div_rn_f64_full) ;  /* 0x00000044007c7944 */ /* 0x001fea0003c00000 */
[----:B------:R-:W-:-:S04]  /*0a80*/  LOP3.LUT R5, R5, R4, RZ, 0x3c, !PT ;  /* 0x0000000405057212 */ /* 0x000fc800078e3cff */
[----:B------:R-:W-:-:S04]  /*0a90*/  LOP3.LUT R4, R5, R4, RZ, 0x3c, !PT ;  /* 0x0000000405047212 */ /* 0x000fc800078e3cff */
[----:B------:R-:W-:-:S07]  /*0aa0*/  LOP3.LUT R5, R5, R4, RZ, 0x3c, !PT ;  /* 0x0000000405057212 */ /* 0x000fce00078e3cff */
.L_x_32:
[----:B------:R-:W-:Y:S05]  /*0ab0*/  BSYNC.RECONVERGENT B5 ;  /* 0x0000000000057941 */ /* 0x000fea0003800200 */
.L_x_31:
[----:B------:R-:W1:Y:S01]  /*0ac0*/  MUFU.RCP64H R7, R39 ;  /* 0x0000002700077308 */ /* 0x000e620000001800 */
[----:B------:R-:W-:Y:S01]  /*0ad0*/  MOV R6, 0x1 ;  /* 0x0000000100067802 */ /* 0x000fe20000000f00 */
[----:B------:R-:W-:Y:S01]  /*0ae0*/  DMUL R40, R40, R36 ;  /* 0x0000002428287228 */ /* 0x000fe20000000000 */
[----:B------:R-:W-:Y:S01]  /*0af0*/  BSSY.RECONVERGENT B5, `(.L_x_33) ;  /* 0x0000017000057945 */ /* 0x000fe20003800200 */
[----:B------:R-:W-:Y:S02]  /*0b00*/  IMAD.MOV.U32 R36, RZ, RZ, R4 ;  /* 0x000000ffff247224 */ /* 0x000fe400078e0004 */
[----:B------:R-:W-:-:S06]  /*0b10*/  IMAD.MOV.U32 R37, RZ, RZ, R5 ;  /* 0x000000ffff257224 */ /* 0x000fcc00078e0005 */
        /* <DEDUP_REMOVED lines=18> */
[----:B------:R-:W-:Y:S01]  /*0c40*/  IMAD.MOV.U32 R6, RZ, RZ, R5 ;  /* 0x000000ffff067224 */ /* 0x000fe200078e0005 */
[----:B------:R-:W-:-:S07]  /*0c50*/  MOV R7, R4 ;  /* 0x0000000400077202 */ /* 0x000fce0000000f00 */
.L_x_34:
[----:B------:R-:W-:Y:S05]  /*0c60*/  BSYNC.RECONVERGENT B5 ;  /* 0x0000000000057941 */ /* 0x000fea0003800200 */
.L_x_33:
[----:B------:R-:W-:Y:S02]  /*0c70*/  IMAD.MOV.U32 R38, RZ, RZ, R6 ;  /* 0x000000ffff267224 */ /* 0x000fe400078e0006 */
[----:B------:R-:W-:-:S07]  /*0c80*/  IMAD.MOV.U32 R39, RZ, RZ, R7 ;  /* 0x000000ffff277224 */ /* 0x000fce00078e0007 */
.L_x_24:
[----:B------:R-:W-:Y:S05]  /*0c90*/  BSYNC.RECONVERGENT B4 ;  /* 0x0000000000047941 */ /* 0x000fea0003800200 */
.L_x_23:
[----:B------:R-:W2:Y:S04]  /*0ca0*/  LDG.E.64 R40, desc[UR6][R12.64+0x10] ;  /* 0x000010060c287981 */ /* 0x000ea8000c1e1b00 */
[----:B------:R-:W3:Y:S04]  /*0cb0*/  LDG.E.64 R42, desc[UR6][R12.64+0x8] ;  /* 0x000008060c2a7981 */ /* 0x000ee8000c1e1b00 */
[----:B------:R-:W4:Y:S01]  /*0cc0*/  LDG.E.64 R44, desc[UR6][R12.64+0x18] ;  /* 0x000018060c2c7981 */ /* 0x000f22000c1e1b00 */
[----:B------:R-:W-:Y:S01]  /*0cd0*/  BSSY.RECONVERGENT B4, `(.L_x_35) ;  /* 0x0000099000047945 */ /* 0x000fe20003800200 */
[----:B------:R-:W-:Y:S01]  /*0ce0*/  IMAD.MOV.U32 R46, RZ, RZ, R34 ;  /* 0x000000ffff2e7224 */ /* 0x000fe200078e0022 */
[----:B------:R-:W-:Y:S01]  /*0cf0*/  MOV R47, R35 ;  /* 0x00000023002f7202 */ /* 0x000fe20000000f00 */
[----:B------:R-:W-:Y:S01]  /*0d00*/  IMAD.MOV.U32 R48, RZ, RZ, R36 ;  /* 0x000000ffff307224 */ /* 0x000fe200078e0024 */
[----:B------:R-:W-:Y:S01]  /*0d10*/  MOV R51, R39 ;  /* 0x0000002700337202 */ /* 0x000fe20000000f00 */
[----:B------:R-:W-:-:S02]  /*0d20*/  IMAD.MOV.U32 R49, RZ, RZ, R37 ;  /* 0x000000ffff317224 */ /* 0x000fc400078e0025 */
[----:B------:R-:W-:Y:S01]  /*0d30*/  IMAD.MOV.U32 R50, RZ, RZ, R38 ;  /* 0x000000ffff327224 */ /* 0x000fe200078e0026 */
[----:B--2---:R-:W-:Y:S02]  /*0d40*/  DADD R40, -R16, R40 ;  /* 0x0000000010287229 */ /* 0x004fe40000000128 */
        /* <DEDUP_REMOVED lines=35> */
.L_x_38:
[----:B------:R-:W-:Y:S05]  /*0f80*/  BSYNC.RECONVERGENT B5 ;  /* 0x0000000000057941 */ /* 0x000fea0003800200 */
.L_x_37:
        /* <DEDUP_REMOVED lines=28> */
.L_x_40:
[----:B------:R-:W-:Y:S05]  /*1150*/  BSYNC.RECONVERGENT B5 ;  /* 0x0000000000057941 */ /* 0x000fea0003800200 */
.L_x_39:
        /* <DEDUP_REMOVED lines=24> */
.L_x_42:
[----:B------:R-:W-:Y:S05]  /*12e0*/  BSYNC.RECONVERGENT B5 ;  /* 0x0000000000057941 */ /* 0x000fea0003800200 */
.L_x_41:
        /* <DEDUP_REMOVED lines=25> */
.L_x_44:
[----:B------:R-:W-:Y:S05]  /*1480*/  BSYNC.RECONVERGENT B5 ;  /* 0x0000000000057941 */ /* 0x000fea0003800200 */
.L_x_43:
        /* <DEDUP_REMOVED lines=26> */
.L_x_46:
[----:B------:R-:W-:Y:S05]  /*1630*/  BSYNC.RECONVERGENT B5 ;  /* 0x0000000000057941 */ /* 0x000fea0003800200 */
.L_x_45:
[----:B------:R-:W-:Y:S02]  /*1640*/  IMAD.MOV.U32 R50, RZ, RZ, R6 ;  /* 0x000000ffff327224 */ /* 0x000fe400078e0006 */
[----:B------:R-:W-:-:S07]  /*1650*/  IMAD.MOV.U32 R51, RZ, RZ, R7 ;  /* 0x000000ffff337224 */ /* 0x000fce00078e0007 */
.L_x_36:
[----:B------:R-:W-:Y:S05]  /*1660*/  BSYNC.RECONVERGENT B4 ;  /* 0x0000000000047941 */ /* 0x000fea0003800200 */
.L_x_35:
[----:B------:R-:W-:Y:S01]  /*1670*/  DMUL R10, R16, R34 ;  /* 0x00000022100a7228 */ /* 0x000fe20000000000 */
[----:B------:R-:W-:Y:S01]  /*1680*/  VIADD R0, R0, 0x2 ;  /* 0x0000000200007836 */ /* 0x000fe20000000000 */
[----:B------:R-:W-:Y:S01]  /*1690*/  DMUL R8, R18, R38 ;  /* 0x0000002612087228 */ /* 0x000fe20000000000 */
[----:B------:R-:W-:Y:S01]  /*16a0*/  IADD3 R12, P1, PT, R12, 0x110, RZ ;  /* 0x000001100c0c7810 */ /* 0x000fe20007f3e0ff */
[C---:B------:R-:W-:Y:S02]  /*16b0*/  DMUL R6, R14.reuse, R36 ;  /* 0x000000240e067228 */ /* 0x040fe40000000000 */
[----:B------:R-:W-:Y:S01]  /*16c0*/  DMUL R4, R14, R48 ;  /* 0x000000300e047228 */ /* 0x000fe20000000000 */
[----:B------:R-:W-:Y:S01]  /*16d0*/  ISETP.NE.AND P0, PT, R0, RZ, PT ;  /* 0x000000ff0000720c */ /* 0x000fe20003f05270 */
[----:B------:R-:W-:Y:S01]  /*16e0*/  DFMA R42, R18, R36, -R10 ;  /* 0x00000024122a722b */ /* 0x000fe2000000080a */
[----:B------:R-:W-:Y:S01]  /*16f0*/  IADD3.X R13, PT, PT, RZ, R13, RZ, P1, !PT ;  /* 0x0000000dff0d7210 */ /* 0x000fe20000ffe4ff */
[----:B------:R-:W-:-:S02]  /*1700*/  DFMA R40, R14, R34, -R8 ;  /* 0x000000220e28722b */ /* 0x000fc40000000808 */
[----:B------:R-:W-:Y:S02]  /*1710*/  DFMA R10, R16, R38, -R6 ;  /* 0x00000026100a722b */ /* 0x000fe40000000806 */
[----:B------:R-:W-:Y:S02]  /*1720*/  DMUL R6, R18, R50 ;  /* 0x0000003212067228 */ /* 0x000fe40000000000 */
[----:B------:R-:W-:Y:S02]  /*1730*/  DMUL R8, R16, R46 ;  /* 0x0000002e10087228 */ /* 0x000fe40000000000 */
[----:B------:R-:W-:Y:S02]  /*1740*/  DADD R28, R40, R28 ;  /* 0x00000000281c7229 */ /* 0x000fe4000000001c */
[----:B------:R-:W-:Y:S02]  /*1750*/  DADD R30, R42, R30 ;  /* 0x000000002a1e7229 */ /* 0x000fe4000000001e */
[----:B------:R-:W-:-:S02]  /*1760*/  DADD R10, R10, R26 ;  /* 0x000000000a0a7229 */ /* 0x000fc4000000001a */
[----:B------:R-:W-:Y:S02]  /*1770*/  DFMA R4, R16, R50, -R4 ;  /* 0x000000321004722b */ /* 0x000fe40000000804 */
[----:B------:R-:W-:Y:S02]  /*1780*/  DFMA R6, R14, R46, -R6 ;  /* 0x0000002e0e06722b */ /* 0x000fe40000000806 */
[----:B------:R-:W-:Y:S02]  /*1790*/  DFMA R8, R18, R48, -R8 ;  /* 0x000000301208722b */ /* 0x000fe40000000808 */
[----:B------:R-:W-:Y:S02]  /*17a0*/  DADD R20, R34, R20 ;  /* 0x0000000022147229 */ /* 0x000fe40000000014 */
[----:B------:R-:W-:Y:S01]  /*17b0*/  DADD R22, R36, R22 ;  /* 0x0000000024167229 */ /* 0x000fe20000000016 */
[----:B------:R-:W-:Y:S01]  /*17c0*/  IMAD.MOV.U32 R34, RZ, RZ, R46 ;  /* 0x000000ffff227224 */ /* 0x000fe200078e002e */
[----:B------:R-:W-:Y:S01]  /*17d0*/  DADD R24, R38, R24 ;  /* 0x0000000026187229 */ /* 0x000fe20000000018 */
[----:B------:R-:W-:Y:S01]  /*17e0*/  IMAD.MOV.U32 R36, RZ, RZ, R48 ;  /* 0x000000ffff247224 */ /* 0x000fe200078e0030 */
[----:B------:R-:W-:Y:S01]  /*17f0*/  DADD R26, R4, R10 ;  /* 0x00000000041a7229 */ /* 0x000fe2000000000a */
[----:B------:R-:W-:Y:S01]  /*1800*/  IMAD.MOV.U32 R38, RZ, RZ, R50 ;  /* 0x000000ffff267224 */ /* 0x000fe200078e0032 */
[----:B------:R-:W-:Y:S01]  /*1810*/  DADD R28, R6, R28 ;  /* 0x00000000061c7229 */ /* 0x000fe2000000001c */
[----:B------:R-:W-:Y:S01]  /*1820*/  IMAD.MOV.U32 R39, RZ, RZ, R51 ;  /* 0x000000ffff277224 */ /* 0x000fe200078e0033 */
[----:B------:R-:W-:Y:S01]  /*1830*/  DADD R30, R8, R30 ;  /* 0x00000000081e7229 */ /* 0x000fe2000000001e */
[----:B------:R-:W-:Y:S01]  /*1840*/  MOV R37, R49 ;  /* 0x0000003100257202 */ /* 0x000fe20000000f00 */
[----:B------:R-:W-:Y:S01]  /*1850*/  DADD R20, R46, R20 ;  /* 0x000000002e147229 */ /* 0x000fe20000000014 */
[----:B------:R-:W-:Y:S01]  /*1860*/  IMAD.MOV.U32 R35, RZ, RZ, R47 ;  /* 0x000000ffff237224 */ /* 0x000fe200078e002f */
[----:B------:R-:W-:-:S02]  /*1870*/  DADD R22, R48, R22 ;  /* 0x0000000030167229 */ /* 0x000fc40000000016 */
[----:B------:R-:W-:Y:S01]  /*1880*/  DADD R24, R50, R24 ;  /* 0x0000000032187229 */ /* 0x000fe20000000018 */
[----:B------:R-:W-:Y:S10]  /*1890*/  @P0 BRA `(.L_x_47) ;  /* 0xffffffe800a40947 */ /* 0x000ff4000383ffff */
[----:B------:R-:W-:Y:S05]  /*18a0*/  BSYNC.RECONVERGENT B0 ;  /* 0x0000000000007941 */ /* 0x000fea0003800200 */
.L_x_22:
[----:B------:R-:W-:Y:S01]  /*18b0*/  LOP3.LUT R4, R2, 0x7ffffffe, RZ, 0xc0, !PT ;  /* 0x7ffffffe02047812 */ /* 0x000fe200078ec0ff */
[----:B------:R-:W-:-:S07]  /*18c0*/  IMAD.MOV.U32 R5, RZ, RZ, RZ ;  /* 0x000000ffff057224 */ /* 0x000fce00078e00ff */
.L_x_21:
[----:B------:R-:W-:Y:S05]  /*18d0*/  BSYNC.RECONVERGENT B1 ;  /* 0x0000000000017941 */ /* 0x000fea0003800200 */
.L_x_20:
[----:B------:R-:W-:Y:S01]  /*18e0*/  LOP3.LUT R0, R2, 0x1, RZ, 0xc0, !PT ;  /* 0x0000000102007812 */ /* 0x000fe200078ec0ff */
[----:B------:R-:W-:Y:S03]  /*18f0*/  BSSY.RECONVERGENT B0, `(.L_x_48) ;  /* 0x00000a8000007945 */ /* 0x000fe60003800200 */
[----:B------:R-:W-:-:S13]  /*1900*/  ISETP.NE.U32.AND P0, PT, R0, 0x1, PT ;  /* 0x000000010000780c */ /* 0x000fda0003f05070 */
[----:B------:R-:W-:Y:S05]  /*1910*/  @P0 BRA `(.L_x_49) ;  /* 0x0000000800940947 */ /* 0x000fea0003800000 */
[----:B------:R-:W1:Y:S01]  /*1920*/  LDC.64 R40, c[0x0][0x380] ;  /* 0x0000e000ff287b82 */ /* 0x000e620000000a00 */
[----:B------:R-:W-:Y:S01]  /*1930*/  IMAD R3, R5, 0x88, RZ ;  /* 0x0000008805037824 */ /* 0x000fe200078e02ff */
[----:B------:R-:W2:Y:S04]  /*1940*/  LDG.E.64 R34, desc[UR6][R32.64+0x10] ;  /* 0x0000100620227981 */ /* 0x000ea8000c1e1b00 */
[----:B------:R-:W3:Y:S04]  /*1950*/  LDG.E.64 R36, desc[UR6][R32.64+0x8] ;  /* 0x0000080620247981 */ /* 0x000ee8000c1e1b00 */
[----:B------:R-:W4:Y:S01]  /*1960*/  LDG.E.64 R18, desc[UR6][R32.64+0x18] ;  /* 0x0000180620127981 */ /* 0x000f22000c1e1b00 */
[----:B-1----:R-:W-:-:S05]  /*1970*/  IMAD.WIDE.U32 R40, R4, 0x88, R40 ;  /* 0x0000008804287825 */ /* 0x002fca00078e0028 */
[----:B------:R-:W-:-:S05]  /*1980*/  IADD3 R41, PT, PT, R41, R3, RZ ;  /* 0x0000000329297210 */ /* 0x000fca0007ffe0ff */
[----:B------:R-:W2:Y:S04]  /*1990*/  LDG.E.64 R14, desc[UR6][R40.64+0x10] ;  /* 0x00001006280e7981 */ /* 0x000ea8000c1e1b00 */
[----:B------:R-:W3:Y:S04]  /*19a0*/  LDG.E.64 R16, desc[UR6][R40.64+0x8] ;  /* 0x0000080628107981 */ /* 0x000ee8000c1e1b00 */
[----:B------:R-:W4:Y:S01]  /*19b0*/  LDG.E.64 R12, desc[UR6][R40.64+0x18] ;  /* 0x00001806280c7981 */ /* 0x000f22000c1e1b00 */
[----:B------:R-:W-:Y:S01]  /*19c0*/  BSSY.RECONVERGENT B1, `(.L_x_50) ;  /* 0x000008e000017945 */ /* 0x000fe20003800200 */
[----:B--2---:R-:W-:-:S02]  /*19d0*/  DADD R14, R14, -R34 ;  /* 0x000000000e0e7229 */ /* 0x004fc40000000822 */
[----:B---3--:R-:W-:-:S06]  /*19e0*/  DADD R16, R16, -R36 ;  /* 0x0000000010107229 */ /* 0x008fcc0000000824 */
[----:B------:R-:W-:Y:S02]  /*19f0*/  DMUL R4, R14, R14 ;  /* 0x0000000e0e047228 */ /* 0x000fe40000000000 */
[----:B----4-:R-:W-:-:S06]  /*1a00*/  DADD R12, R12, -R18 ;  /* 0x000000000c0c7229 */ /* 0x010fcc0000000812 */
        /* <DEDUP_REMOVED lines=32> */
.L_x_53:
[----:B------:R-:W-:Y:S05]  /*1c10*/  BSYNC.RECONVERGENT B4 ;  /* 0x0000000000047941 */ /* 0x000fea0003800200 */
.L_x_52:
        /* <DEDUP_REMOVED lines=28> */
.L_x_55:
[----:B------:R-:W-:Y:S05]  /*1de0*/  BSYNC.RECONVERGENT B4 ;  /* 0x0000000000047941 */ /* 0x000fea0003800200 */
.L_x_54:
        /* <DEDUP_REMOVED lines=24> */
.L_x_57:
[----:B------:R-:W-:Y:S05]  /*1f70*/  BSYNC.RECONVERGENT B4 ;  /* 0x0000000000047941 */ /* 0x000fea0003800200 */
.L_x_56:
        /* <DEDUP_REMOVED lines=22> */
[----:B------:R-:W-:Y:S01]  /*20e0*/  MOV R48, R5 ;  /* 0x0000000500307202 */ /* 0x000fe20000000f00 */
[----:B------:R-:W-:-:S07]  /*20f0*/  IMAD.MOV.U32 R49, RZ, RZ, R4 ;  /* 0x000000ffff317224 */ /* 0x000fce00078e0004 */
.L_x_59:
[----:B------:R-:W-:Y:S05]  /*2100*/  BSYNC.RECONVERGENT B4 ;  /* 0x0000000000047941 */ /* 0x000fea0003800200 */
.L_x_58:
        /* <DEDUP_REMOVED lines=22> */
[----:B------:R-:W-:Y:S01]  /*2270*/  MOV R50, R5 ;  /* 0x0000000500327202 */ /* 0x000fe20000000f00 */
[----:B------:R-:W-:-:S07]  /*2280*/  IMAD.MOV.U32 R51, RZ, RZ, R4 ;  /* 0x000000ffff337224 */ /* 0x000fce00078e0004 */
.L_x_60:
[----:B------:R-:W-:Y:S05]  /*2290*/  BSYNC.RECONVERGENT B4 ;  /* 0x0000000000047941 */ /* 0x000fea0003800200 */
.L_x_51:
[----:B------:R-:W-:Y:S05]  /*22a0*/  BSYNC.RECONVERGENT B1 ;  /* 0x0000000000017941 */ /* 0x000fea0003800200 */
.L_x_50:
[----:B------:R-:W-:Y:S02]  /*22b0*/  DMUL R4, R48, R18 ;  /* 0x0000001230047228 */ /* 0x000fe40000000000 */
[----:B------:R-:W-:Y:S02]  /*22c0*/  DMUL R6, R50, R36 ;  /* 0x0000002432067228 */ /* 0x000fe40000000000 */
[-C--:B------:R-:W-:Y:S02]  /*22d0*/  DMUL R8, R46, R34.reuse ;  /* 0x000000222e087228 */ /* 0x080fe40000000000 */
[----:B------:R-:W-:Y:S02]  /*22e0*/  DADD R20, R20, R46 ;  /* 0x0000000014147229 */ /* 0x000fe4000000002e */
[----:B------:R-:W-:Y:S02]  /*22f0*/  DFMA R4, R50, R34, -R4 ;  /* 0x000000223204722b */ /* 0x000fe40000000804 */
[----:B------:R-:W-:-:S02]  /*2300*/  DFMA R6, R46, R18, -R6 ;  /* 0x000000122e06722b */ /* 0x000fc40000000806 */
[----:B------:R-:W-:Y:S02]  /*2310*/  DFMA R8, R48, R36, -R8 ;  /* 0x000000243008722b */ /* 0x000fe40000000808 */
[----:B------:R-:W-:Y:S02]  /*2320*/  DADD R22, R22, R48 ;  /* 0x0000000016167229 */ /* 0x000fe40000000030 */
[----:B------:R-:W-:Y:S02]  /*2330*/  DADD R26, R26, R4 ;  /* 0x000000001a1a7229 */ /* 0x000fe40000000004 */
[----:B------:R-:W-:Y:S02]  /*2340*/  DADD R28, R28, R6 ;  /* 0x000000001c1c7229 */ /* 0x000fe40000000006 */
[----:B------:R-:W-:Y:S02]  /*2350*/  DADD R30, R30, R8 ;  /* 0x000000001e1e7229 */ /* 0x000fe40000000008 */
[----:B------:R-:W-:-:S11]  /*2360*/  DADD R24, R24, R50 ;  /* 0x0000000018187229 */ /* 0x000fd60000000032 */
.L_x_49:
[----:B------:R-:W-:Y:S05]  /*2370*/  BSYNC.RECONVERGENT B0 ;  /* 0x0000000000007941 */ /* 0x000fea0003800200 */
.L_x_48:
[----:B------:R1:W-:Y:S04]  /*2380*/  STG.E.64 desc[UR6][R32.64+0x38], R20 ;  /* 0x0000381420007986 */ /* 0x0003e8000c101b06 */
[----:B------:R1:W-:Y:S04]  /*2390*/  STG.E.64 desc[UR6][R32.64+0x40], R22 ;  /* 0x0000401620007986 */ /* 0x0003e8000c101b06 */
[----:B------:R1:W-:Y:S04]  /*23a0*/  STG.E.64 desc[UR6][R32.64+0x48], R24 ;  /* 0x0000481820007986 */ /* 0x0003e8000c101b06 */
[----:B------:R1:W-:Y:S04]  /*23b0*/  STG.E.64 desc[UR6][R32.64+0x68], R26 ;  /* 0x0000681a20007986 */ /* 0x0003e8000c101b06 */
[----:B------:R1:W-:Y:S04]  /*23c0*/  STG.E.64 desc[UR6][R32.64+0x70], R28 ;  /* 0x0000701c20007986 */ /* 0x0003e8000c101b06 */
[----:B------:R1:W-:Y:S02]  /*23d0*/  STG.E.64 desc[UR6][R32.64+0x78], R30 ;  /* 0x0000781e20007986 */ /* 0x0003e4000c101b06 */
.L_x_19:
[----:B------:R-:W-:Y:S05]  /*23e0*/  BSYNC.RECONVERGENT B2 ;  /* 0x0000000000027941 */ /* 0x000fea0003800200 */
.L_x_18:
[----:B------:R-:W2:Y:S01]  /*23f0*/  LDCU UR4, c[0x0][0x388] ;  /* 0x00007100ff0477ac */ /* 0x000ea20008000800 */
[----:B------:R-:W-:Y:S01]  /*2400*/  BSSY.RECONVERGENT B0, `(.L_x_61) ;  /* 0x00000b5000007945 */ /* 0x000fe20003800200 */
[----:B--2---:R-:W-:-:S13]  /*2410*/  ISETP.GE.AND P0, PT, R2, UR4, PT ;  /* 0x0000000402007c0c */ /* 0x004fda000bf06270 */
[----:B------:R-:W-:Y:S05]  /*2420*/  @P0 BRA `(.L_x_62) ;  /* 0x0000000800c80947 */ /* 0x000fea0003800000 */
[----:B------:R-:W2:Y:S01]  /*2430*/  S2R R0, SR_TID.X ;  /* 0x0000000000007919 */ /* 0x000ea20000002100 */
[----:B------:R-:W2:Y:S01]  /*2440*/  S2UR UR4, SR_CTAID.X ;  /* 0x00000000000479c3 */ /* 0x000ea20000002500 */
[----:B------:R-:W-:Y:S07]  /*2450*/  BSSY.RECONVERGENT B1, `(.L_x_63) ;  /* 0x00000ae000017945 */ /* 0x000fee0003800200 */
[----:B------:R-:W2:Y:S02]  /*2460*/  LDC R3, c[0x0][0x360] ;  /* 0x0000d800ff037b82 */ /* 0x000ea40000000800 */
[----:B--2---:R-:W-:-:S05]  /*2470*/  IMAD R3, R3, UR4, R0 ;  /* 0x0000000403037c24 */ /* 0x004fca000f8e0200 */
[----:B------:R-:W-:-:S13]  /*2480*/  ISETP.NE.AND P0, PT, R3, R2, PT ;  /* 0x000000020300720c */ /* 0x000fda0003f05270 */
[----:B------:R-:W-:Y:S05]  /*2490*/  @!P0 BRA `(.L_x_64) ;  /* 0x0000000800a48947 */ /* 0x000fea0003800000 */
[----:B------:R-:W2:Y:S01]  /*24a0*/  LDC.64 R40, c[0x0][0x380] ;  /* 0x0000e000ff287b82 */ /* 0x000ea20000000a00 */
[----:B------:R-:W3:Y:S04]  /*24b0*/  LDG.E.64 R34, desc[UR6][R32.64+0x10] ;  /* 0x0000100620227981 */ /* 0x000ee8000c1e1b00 */
[----:B------:R-:W4:Y:S04]  /*24c0*/  LDG.E.64 R36, desc[UR6][R32.64+0x8] ;  /* 0x0000080620247981 */ /* 0x000f28000c1e1b00 */
[----:B------:R-:W5:Y:S01]  /*24d0*/  LDG.E.64 R18, desc[UR6][R32.64+0x18] ;  /* 0x0000180620127981 */ /* 0x000f62000c1e1b00 */
[----:B--2---:R-:W-:-:S05]  /*24e0*/  IMAD.WIDE.U32 R40, R2, 0x88, R40 ;  /* 0x0000008802287825 */ /* 0x004fca00078e0028 */
[----:B------:R-:W3:Y:S04]  /*24f0*/  LDG.E.64 R14, desc[UR6][R40.64+0x10] ;  /* 0x00001006280e7981 */ /* 0x000ee8000c1e1b00 */
[----:B------:R-:W4:Y:S04]  /*2500*/  LDG.E.64 R16, desc[UR6][R40.64+0x8] ;  /* 0x0000080628107981 */ /* 0x000f28000c1e1b00 */
[----:B------:R-:W5:Y:S01]  /*2510*/  LDG.E.64 R12, desc[UR6][R40.64+0x18] ;  /* 0x00001806280c7981 */ /* 0x000f62000c1e1b00 */
[----:B------:R-:W-:Y:S01]  /*2520*/  BSSY.RECONVERGENT B2, `(.L_x_65) ;  /* 0x000008e000027945 */ /* 0x000fe20003800200 */
[----:B---3--:R-:W-:-:S02]  /*2530*/  DADD R14, R14, -R34 ;  /* 0x000000000e0e7229 */ /* 0x008fc40000000822 */
[----:B----4-:R-:W-:-:S06]  /*2540*/  DADD R16, R16, -R36 ;  /* 0x0000000010107229 */ /* 0x010fcc0000000824 */
[----:B------:R-:W-:Y:S02]  /*2550*/  DMUL R4, R14, R14 ;  /* 0x0000000e0e047228 */ /* 0x000fe40000000000 */
[----:B-----5:R-:W-:-:S06]  /*2560*/  DADD R12, R12, -R18 ;  /* 0x000000000c0c7229 */ /* 0x020fcc0000000812 */
[----:B------:R-:W-:-:S08]  /*2570*/  DFMA R4, R16, R16, R4 ;  /* 0x000000101004722b */ /* 0x000fd00000000004 */
[----:B------:R-:W-:-:S08]  /*2580*/  DFMA R8, R12, R12, R4 ;  /* 0x0000000c0c08722b */ /* 0x000fd00000000004 */
[----:B------:R-:W-:-:S14]  /*2590*/  DSETP.NEU.AND P0, PT, R8, RZ, PT ;  /* 0x000000ff0800722a */ /* 0x000fdc0003f0d000 */
[----:B------:R-:W-:Y:S05]  /*25a0*/  @!P0 BRA `(.L_x_66) ;  /* 0x0000000800148947 */ /* 0x000fea0003800000 */
[----:B------:R-:W2:Y:S01]  /*25b0*/  MUFU.RSQ64H R5, R9 ;  /* 0x0000000900057308 */ /* 0x000ea20000001c00 */
[----:B------:R-:W-:Y:S01]  /*25c0*/  VIADD R4, R9, 0xfcb00000 ;  /* 0xfcb0000009047836 */ /* 0x000fe20000000000 */
[----:B------:R-:W-:Y:S01]  /*25d0*/  MOV R10, 0x0 ;  /* 0x00000000000a7802 */ /* 0x000fe20000000f00 */
[----:B------:R-:W-:Y:S01]  /*25e0*/  IMAD.MOV.U32 R11, RZ, RZ, 0x3fd80000 ;  /* 0x3fd80000ff0b7424 */ /* 0x000fe200078e00ff */
[----:B------:R-:W-:Y:S02]  /*25f0*/  BSSY.RECONVERGENT B4, `(.L_x_67) ;  /* 0x0000018000047945 */ /* 0x000fe40003800200 */
[----:B------:R-:W-:Y:S01]  /*2600*/  ISETP.GE.U32.AND P0, PT, R4, 0x7ca00000, PT ;  /* 0x7ca000000400780c */ /* 0x000fe20003f06070 */
[----:B--2---:R-:W-:-:S08]  /*2610*/  DMUL R6, R4, R4 ;  /* 0x0000000404067228 */ /* 0x004fd00000000000 */
[----:B------:R-:W-:-:S08]  /*2620*/  DFMA R6, R8, -R6, 1 ;  /* 0x3ff000000806742b */ /* 0x000fd00000000806 */
[----:B------:R-:W-:Y:S02]  /*2630*/  DFMA R10, R6, R10, 0.5 ;  /* 0x3fe00000060a742b */ /* 0x000fe4000000000a */
[----:B------:R-:W-:-:S08]  /*2640*/  DMUL R6, R4, R6 ;  /* 0x0000000604067228 */ /* 0x000fd00000000000 */
[----:B------:R-:W-:-:S08]  /*2650*/  DFMA R6, R10, R6, R4 ;  /* 0x000000060a06722b */ /* 0x000fd00000000004 */
[----:B------:R-:W-:Y:S02]  /*2660*/  DMUL R44, R8, R6 ;  /* 0x00000006082c7228 */ /* 0x000fe40000000000 */
[----:B------:R-:W-:Y:S01]  /*2670*/  VIADD R43, R7, 0xfff00000 ;  /* 0xfff00000072b7836 */ /* 0x000fe20000000000 */
[----:B------:R-:W-:-:S05]  /*2680*/  MOV R42, R6 ;  /* 0x00000006002a7202 */ /* 0x000fca0000000f00 */
        /* <DEDUP_REMOVED lines=11> */
[----:B01----:R-:W-:Y:S05]  /*2740*/  CALL.REL.NOINC `($__internal_2_$__cuda_sm20_dsqrt_rn_f64_mediumpath_v1) ;  /* 0x0000002c00e07944 */ /* 0x003fea0003c00000 */
[----:B------:R-:W-:Y:S01]  /*2750*/  IMAD.MOV.U32 R38, RZ, RZ, R4 ;  /* 0x000000ffff267224 */ /* 0x000fe200078e0004 */
[----:B------:R-:W-:-:S07]  /*2760*/  MOV R39, R3 ;  /* 0x0000000300277202 */ /* 0x000fce0000000f00 */
.L_x_68:
[----:B------:R-:W-:Y:S05]  /*2770*/  BSYNC.RECONVERGENT B4 ;  /* 0x0000000000047941 */ /* 0x000fea0003800200 */
.L_x_67:
[----:B------:R-:W2:Y:S04]  /*2780*/  LDG.E.64 R6, desc[UR6][R32.64] ;  /* 0x0000000620067981 */ /* 0x000ea8000c1e1b00 */
[----:B------:R-:W3:Y:S01]  /*2790*/  LDG.E.64 R40, desc[UR6][R40.64] ;  /* 0x0000000628287981 */ /* 0x000ee2000c1e1b00 */
[----:B------:R-:W-:Y:S01]  /*27a0*/  DMUL R4, R38, R38 ;  /* 0x0000002626047228 */ /* 0x000fe20000000000 */
[----:B------:R-:W-:Y:S01]  /*27b0*/  IMAD.MOV.U32 R8, RZ, RZ, 0x1 ;  /* 0x00000001ff087424 */ /* 0x000fe200078e00ff */
[----:B------:R-:W-:Y:S01]  /*27c0*/  UMOV UR4, 0xffed8acc ;  /* 0xffed8acc00047882 */ /* 0x000fe20000000000 */
[----:B------:R-:W-:Y:S01]  /*27d0*/  UMOV UR5, 0x3dd2589e ;  /* 0x3dd2589e00057882 */ /* 0x000fe20000000000 */
[----:B------:R-:W-:Y:S02]  /*27e0*/  BSSY.RECONVERGENT B4, `(.L_x_69) ;  /* 0x0000016000047945 */ /* 0x000fe40003800200 */
[----:B------:R-:W4:Y:S02]  /*27f0*/  MUFU.RCP64H R9, R5 ;  /* 0x0000000500097308 */ /* 0x000f240000001800 */
[----:B----4-:R-:W-:-:S08]  /*2800*/  DFMA R10, -R4, R8, 1 ;  /* 0x3ff00000040a742b */ /* 0x010fd00000000108 */
        /* <DEDUP_REMOVED lines=13> */
[----:B------:R-:W-:Y:S01]  /*28e0*/  IMAD.MOV.U32 R7, RZ, RZ, R42 ;  /* 0x000000ffff077224 */ /* 0x000fe200078e002a */
[----:B------:R-:W-:Y:S02]  /*28f0*/  MOV R6, R43 ;  /* 0x0000002b00067202 */ /* 0x000fe40000000f00 */
[----:B------:R-:W-:-:S07]  /*2900*/  MOV R3, 0x2920 ;  /* 0x0000292000037802 */ /* 0x000fce0000000f00 */
[----:B01----:R-:W-:Y:S05]  /*2910*/  CALL.REL.NOINC `($__internal_1_$__cuda_sm20_div_rn_f64_full) ;  /* 0x0000002400d47944 */ /* 0x003fea0003c00000 */
[----:B------:R-:W-:Y:S02]  /*2920*/  IMAD.MOV.U32 R40, RZ, RZ, R5 ;  /* 0x000000ffff287224 */ /* 0x000fe400078e0005 */
[----:B------:R-:W-:-:S07]  /*2930*/  IMAD.MOV.U32 R41, RZ, RZ, R4 ;  /* 0x000000ffff297224 */ /* 0x000fce00078e0004 */
.L_x_70:
[----:B------:R-:W-:Y:S05]  /*2940*/  BSYNC.RECONVERGENT B4 ;  /* 0x0000000000047941 */ /* 0x000fea0003800200 */
.L_x_69:
[----:B------:R-:W2:Y:S01]  /*2950*/  MUFU.RCP64H R5, R39 ;  /* 0x0000002700057308 */ /* 0x000ea20000001800 */
[----:B------:R-:W-:Y:S01]  /*2960*/  MOV R4, 0x1 ;  /* 0x0000000100047802 */ /* 0x000fe20000000f00 */
[----:B------:R-:W-:Y:S01]  /*2970*/  DMUL R16, R16, R40 ;  /* 0x0000002810107228 */ /* 0x000fe20000000000 */
[----:B------:R-:W-:Y:S09]  /*2980*/  BSSY.RECONVERGENT B4, `(.L_x_71) ;  /* 0x0000015000047945 */ /* 0x000ff20003800200 */
[----:B------:R-:W-:Y:S01]  /*2990*/  FSETP.GEU.AND P1, PT, |R17|, 6.5827683646048100446e-37, PT ;  /* 0x036000001100780b */ /* 0x000fe20003f2e200 */
[----:B--2---:R-:W-:-:S08]  /*29a0*/  DFMA R6, R4, -R38, 1 ;  /* 0x3ff000000406742b */ /* 0x004fd00000000826 */
        /* <DEDUP_REMOVED lines=15> */
[----:B01----:R-:W-:Y:S05]  /*2aa0*/  CALL.REL.NOINC `($__internal_1_$__cuda_sm20_div_rn_f64_full) ;  /* 0x0000002400707944 */ /* 0x003fea0003c00000 */
[----:B------:R-:W-:Y:S01]  /*2ab0*/  IMAD.MOV.U32 R46, RZ, RZ, R5 ;  /* 0x000000ffff2e7224 */ /* 0x000fe200078e0005 */
[----:B------:R-:W-:-:S07]  /*2ac0*/  MOV R47, R4 ;  /* 0x00000004002f7202 */ /* 0x000fce0000000f00 */
.L_x_72:
[----:B------:R-:W-:Y:S05]  /*2ad0*/  BSYNC.RECONVERGENT B4 ;  /* 0x0000000000047941 */ /* 0x000fea0003800200 */
.L_x_71:
[----:B------:R-:W2:Y:S01]  /*2ae0*/  MUFU.RCP64H R5, R39 ;  /* 0x0000002700057308 */ /* 0x000ea20000001800 */
[----:B------:R-:W-:Y:S01]  /*2af0*/  IMAD.MOV.U32 R4, RZ, RZ, 0x1 ;  /* 0x00000001ff047424 */ /* 0x000fe200078e00ff */
        /* <DEDUP_REMOVED lines=20> */
[----:B------:R-:W-:Y:S01]  /*2c40*/  MOV R48, R5 ;  /* 0x0000000500307202 */ /* 0x000fe20000000f00 */
[----:B------:R-:W-:-:S07]  /*2c50*/  IMAD.MOV.U32 R49, RZ, RZ, R4 ;  /* 0x000000ffff317224 */ /* 0x000fce00078e0004 */
.L_x_74:
[----:B------:R-:W-:Y:S05]  /*2c60*/  BSYNC.RECONVERGENT B4 ;  /* 0x0000000000047941 */ /* 0x000fea0003800200 */
.L_x_73:
        /* <DEDUP_REMOVED lines=18> */
[----:B------:R-:W-:Y:S01]  /*2d90*/  MOV R5, R39 ;  /* 0x0000002700057202 */ /* 0x000fe20000000f00 */
[----:B------:R-:W-:Y:S01]  /*2da0*/  IMAD.MOV.U32 R4, RZ, RZ, R38 ;  /* 0x000000ffff047224 */ /* 0x000fe200078e0026 */
[----:B------:R-:W-:-:S07]  /*2db0*/  MOV R3, 0x2dd0 ;  /* 0x00002dd000037802 */ /* 0x000fce0000000f00 */
[----:B01----:R-:W-:Y:S05]  /*2dc0*/  CALL.REL.NOINC `($__internal_1_$__cuda_sm20_div_rn_f64_full) ;  /* 0x0000002000a87944 */ /* 0x003fea0003c00000 */
[----:B------:R-:W-:Y:S02]  /*2dd0*/  IMAD.MOV.U32 R50, RZ, RZ, R5 ;  /* 0x000000ffff327224 */ /* 0x000fe400078e0005 */
[----:B------:R-:W-:-:S07]  /*2de0*/  IMAD.MOV.U32 R51, RZ, RZ, R4 ;  /* 0x000000ffff337224 */ /* 0x000fce00078e0004 */
.L_x_75:
[----:B------:R-:W-:Y:S05]  /*2df0*/  BSYNC.RECONVERGENT B4 ;  /* 0x0000000000047941 */ /* 0x000fea0003800200 */
.L_x_66:
[----:B------:R-:W-:Y:S05]  /*2e00*/  BSYNC.RECONVERGENT B2 ;  /* 0x0000000000027941 */ /* 0x000fea0003800200 */
.L_x_65:
[----:B------:R-:W-:Y:S02]  /*2e10*/  DMUL R4, R48, R18 ;  /* 0x0000001230047228 */ /* 0x000fe40000000000 */
[----:B------:R-:W-:Y:S02]  /*2e20*/  DMUL R6, R50, R36 ;  /* 0x0000002432067228 */ /* 0x000fe40000000000 */
[-C--:B------:R-:W-:Y:S02]  /*2e30*/  DMUL R8, R46, R34.reuse ;  /* 0x000000222e087228 */ /* 0x080fe40000000000 */
[----:B-1----:R-:W-:Y:S02]  /*2e40*/  DADD R20, R20, R46 ;  /* 0x0000000014147229 */ /* 0x002fe4000000002e */
[----:B------:R-:W-:Y:S02]  /*2e50*/  DFMA R4, R50, R34, -R4 ;  /* 0x000000223204722b */ /* 0x000fe40000000804 */
[----:B------:R-:W-:-:S02]  /*2e60*/  DFMA R6, R46, R18, -R6 ;  /* 0x000000122e06722b */ /* 0x000fc40000000806 */
[----:B------:R-:W-:Y:S01]  /*2e70*/  DFMA R8, R48, R36, -R8 ;  /* 0x000000243008722b */ /* 0x000fe20000000808 */
[----:B------:R2:W-:Y:S01]  /*2e80*/  STG.E.64 desc[UR6][R32.64+0x38], R20 ;  /* 0x0000381420007986 */ /* 0x0005e2000c101b06 */
[----:B------:R-:W-:Y:S02]  /*2e90*/  DADD R22, R22, R48 ;  /* 0x0000000016167229 */ /* 0x000fe40000000030 */
[----:B------:R-:W-:Y:S02]  /*2ea0*/  DADD R26, R26, R4 ;  /* 0x000000001a1a7229 */ /* 0x000fe40000000004 */
[----:B------:R-:W-:Y:S02]  /*2eb0*/  DADD R24, R24, R50 ;  /* 0x0000000018187229 */ /* 0x000fe40000000032 */
[----:B------:R-:W-:Y:S01]  /*2ec0*/  DADD R28, R28, R6 ;  /* 0x000000001c1c7229 */ /* 0x000fe20000000006 */
[----:B------:R2:W-:Y:S01]  /*2ed0*/  STG.E.64 desc[UR6][R32.64+0x40], R22 ;  /* 0x0000401620007986 */ /* 0x0005e2000c101b06 */
[----:B------:R-:W-:-:S03]  /*2ee0*/  DADD R30, R30, R8 ;  /* 0x000000001e1e7229 */ /* 0x000fc60000000008 */
[----:B------:R2:W-:Y:S04]  /*2ef0*/  STG.E.64 desc[UR6][R32.64+0x48], R24 ;  /* 0x0000481820007986 */ /* 0x0005e8000c101b06 */
[----:B------:R2:W-:Y:S04]  /*2f00*/  STG.E.64 desc[UR6][R32.64+0x68], R26 ;  /* 0x0000681a20007986 */ /* 0x0005e8000c101b06 */
[----:B------:R2:W-:Y:S04]  /*2f10*/  STG.E.64 desc[UR6][R32.64+0x70], R28 ;  /* 0x0000701c20007986 */ /* 0x0005e8000c101b06 */
[----:B------:R2:W-:Y:S02]  /*2f20*/  STG.E.64 desc[UR6][R32.64+0x78], R30 ;  /* 0x0000781e20007986 */ /* 0x0005e4000c101b06 */
.L_x_64:
[----:B------:R-:W-:Y:S05]  /*2f30*/  BSYNC.RECONVERGENT B1 ;  /* 0x0000000000017941 */ /* 0x000fea0003800200 */
.L_x_63:
[----:B------:R-:W-:-:S07]  /*2f40*/  IADD3 R2, PT, PT, R2, 0x1, RZ ;  /* 0x0000000102027810 */ /* 0x000fce0007ffe0ff */
.L_x_62:
[----:B------:R-:W-:Y:S05]  /*2f50*/  BSYNC.RECONVERGENT B0 ;  /* 0x0000000000007941 */ /* 0x000fea0003800200 */
.L_x_61:
[----:B------:R-:W3:Y:S02]  /*2f60*/  LDCU UR4, c[0x0][0x388] ;  /* 0x00007100ff0477ac */ /* 0x000ee40008000800 */
[----:B---3--:R-:W-:-:S13]  /*2f70*/  ISETP.GE.AND P0, PT, R2, UR4, PT ;  /* 0x0000000402007c0c */ /* 0x008fda000bf06270 */
[----:B------:R-:W-:Y:S05]  /*2f80*/  @P0 EXIT ;  /* 0x000000000000094d */ /* 0x000fea0003800000 */
[----:B------:R-:W-:Y:S01]  /*2f90*/  IADD3 R0, PT, PT, -R2, UR4, RZ ;  /* 0x0000000402007c10 */ /* 0x000fe2000fffe1ff */
[----:B------:R-:W-:Y:S03]  /*2fa0*/  BSSY.RECONVERGENT B0, `(.L_x_76) ;  /* 0x00000a8000007945 */ /* 0x000fe60003800200 */
[----:B------:R-:W-:-:S04]  /*2fb0*/  LOP3.LUT R0, R0, 0x1, RZ, 0xc0, !PT ;  /* 0x0000000100007812 */ /* 0x000fc800078ec0ff */
[----:B------:R-:W-:Y:S01]  /*2fc0*/  ISETP.NE.U32.AND P0, PT, R0, 0x1, PT ;  /* 0x000000010000780c */ /* 0x000fe20003f05070 */
[----:B------:R-:W-:-:S12]  /*2fd0*/  VIADD R0, R2, 0x1 ;  /* 0x0000000102007836 */ /* 0x000fd80000000000 */
[----:B------:R-:W-:Y:S05]  /*2fe0*/  @P0 BRA `(.L_x_77) ;  /* 0x00000008008c0947 */ /* 0x000fea0003800000 */
[----:B------:R-:W3:Y:S01]  /*2ff0*/  LDC.64 R40, c[0x0][0x380] ;  /* 0x0000e000ff287b82 */ /* 0x000ee20000000a00 */
[----:B------:R-:W4:Y:S04]  /*3000*/  LDG.E.64 R34, desc[UR6][R32.64+0x10] ;  /* 0x0000100620227981 */ /* 0x000f28000c1e1b00 */
[----:B------:R-:W5:Y:S04]  /*3010*/  LDG.E.64 R36, desc[UR6][R32.64+0x8] ;  /* 0x0000080620247981 */ /* 0x000f68000c1e1b00 */
[----:B------:R-:W2:Y:S01]  /*3020*/  LDG.E.64 R18, desc[UR6][R32.64+0x18] ;  /* 0x0000180620127981 */ /* 0x000ea2000c1e1b00 */
[----:B---3--:R-:W-:-:S05]  /*3030*/  IMAD.WIDE.U32 R40, R2, 0x88, R40 ;  /* 0x0000008802287825 */ /* 0x008fca00078e0028 */
[----:B------:R-:W4:Y:S04]  /*3040*/  LDG.E.64 R14, desc[UR6][R40.64+0x10] ;  /* 0x00001006280e7981 */ /* 0x000f28000c1e1b00 */
[----:B------:R-:W5:Y:S04]  /*3050*/  LDG.E.64 R16, desc[UR6][R40.64+0x8] ;  /* 0x0000080628107981 */ /* 0x000f68000c1e1b00 */
[----:B------:R-:W2:Y:S01]  /*3060*/  LDG.E.64 R12, desc[UR6][R40.64+0x18] ;  /* 0x00001806280c7981 */ /* 0x000ea2000c1e1b00 */
[----:B------:R-:W-:Y:S01]  /*3070*/  BSSY.RECONVERGENT B1, `(.L_x_78) ;  /* 0x000008d000017945 */ /* 0x000fe20003800200 */
[----:B----4-:R-:W-:-:S02]  /*3080*/  DADD R14, R14, -R34 ;  /* 0x000000000e0e7229 */ /* 0x010fc40000000822 */
[----:B-----5:R-:W-:-:S06]  /*3090*/  DADD R16, R16, -R36 ;  /* 0x0000000010107229 */ /* 0x020fcc0000000824 */
[----:B------:R-:W-:Y:S02]  /*30a0*/  DMUL R2, R14, R14 ;  /* 0x0000000e0e027228 */ /* 0x000fe40000000000 */
[----:B--2---:R-:W-:-:S06]  /*30b0*/  DADD R12, R12, -R18 ;  /* 0x000000000c0c7229 */ /* 0x004fcc0000000812 */
        /* <DEDUP_REMOVED lines=27> */
[----:B------:R-:W-:-:S07]  /*3270*/  IMAD.MOV.U32 R6, RZ, RZ, R42 ;  /* 0x000000ffff067224 */ /* 0x000fce00078e002a */
[----:B01----:R-:W-:Y:S05]  /*3280*/  CALL.REL.NOINC `($__internal_2_$__cuda_sm20_dsqrt_rn_f64_mediumpath_v1) ;  /* 0x0000002400107944 */ /* 0x003fea0003c00000 */
[----:B------:R-:W-:Y:S02]  /*3290*/  IMAD.MOV.U32 R38, RZ, RZ, R4 ;  /* 0x000000ffff267224 */ /* 0x000fe400078e0004 */
[----:B------:R-:W-:-:S07]  /*32a0*/  IMAD.MOV.U32 R39, RZ, RZ, R3 ;  /* 0x000000ffff277224 */ /* 0x000fce00078e0003 */
.L_x_81:
[----:B------:R-:W-:Y:S05]  /*32b0*/  BSYNC.RECONVERGENT B2 ;  /* 0x0000000000027941 */ /* 0x000fea0003800200 */
.L_x_80:
[----:B------:R-:W2:Y:S04]  /*32c0*/  LDG.E.64 R2, desc[UR6][R32.64] ;  /* 0x0000000620027981 */ /* 0x000ea8000c1e1b00 */
[----:B------:R-:W3:Y:S01]  /*32d0*/  LDG.E.64 R40, desc[UR6][R40.64] ;  /* 0x0000000628287981 */ /* 0x000ee2000c1e1b00 */
[----:B------:R-:W-:Y:S01]  /*32e0*/  DMUL R4, R38, R38 ;  /* 0x0000002626047228 */ /* 0x000fe20000000000 */
[----:B------:R-:W-:Y:S01]  /*32f0*/  MOV R6, 0x1 ;  /* 0x0000000100067802 */ /* 0x000fe20000000f00 */
        /* <DEDUP_REMOVED lines=21> */
[----:B01----:R-:W-:Y:S05]  /*3450*/  CALL.REL.NOINC `($__internal_1_$__cuda_sm20_div_rn_f64_full) ;  /* 0x0000001c00047944 */ /* 0x003fea0003c00000 */
[----:B------:R-:W-:Y:S01]  /*3460*/  MOV R40, R5 ;  /* 0x0000000500287202 */ /* 0x000fe20000000f00 */
[----:B------:R-:W-:-:S07]  /*3470*/  IMAD.MOV.U32 R41, RZ, RZ, R4 ;  /* 0x000000ffff297224 */ /* 0x000fce00078e0004 */
.L_x_83:
[----:B------:R-:W-:Y:S05]  /*3480*/  BSYNC.RECONVERGENT B2 ;  /* 0x0000000000027941 */ /* 0x000fea0003800200 */
.L_x_82:
        /* <DEDUP_REMOVED lines=24> */
.L_x_85:
[----:B------:R-:W-:Y:S05]  /*3610*/  BSYNC.RECONVERGENT B2 ;  /* 0x0000000000027941 */ /* 0x000fea0003800200 */
.L_x_84:
        /* <DEDUP_REMOVED lines=24> */
.L_x_87:
[----:B------:R-:W-:Y:S05]  /*37a0*/  BSYNC.RECONVERGENT B2 ;  /* 0x0000000000027941 */ /* 0x000fea0003800200 */
.L_x_86:
        /* <DEDUP_REMOVED lines=24> */
.L_x_88:
[----:B------:R-:W-:Y:S05]  /*3930*/  BSYNC.RECONVERGENT B2 ;  /* 0x0000000000027941 */ /* 0x000fea0003800200 */
.L_x_79:
[----:B------:R-:W-:Y:S05]  /*3940*/  BSYNC.RECONVERGENT B1 ;  /* 0x0000000000017941 */ /* 0x000fea0003800200 */
.L_x_78:
[----:B------:R-:W-:Y:S02]  /*3950*/  DMUL R4, R50, R36 ;  /* 0x0000002432047228 */ /* 0x000fe40000000000 */
[----:B------:R-:W-:Y:S02]  /*3960*/  DMUL R6, R46, R34 ;  /* 0x000000222e067228 */ /* 0x000fe40000000000 */
[-C--:B------:R-:W-:Y:S02]  /*3970*/  DMUL R2, R48, R18.reuse ;  /* 0x0000001230027228 */ /* 0x080fe40000000000 */
[----:B-1----:R-:W-:Y:S02]  /*3980*/  DADD R20, R20, R46 ;  /* 0x0000000014147229 */ /* 0x002fe4000000002e */
[----:B------:R-:W-:Y:S02]  /*3990*/  DFMA R4, R46, R18, -R4 ;  /* 0x000000122e04722b */ /* 0x000fe40000000804 */
[----:B------:R-:W-:-:S02]  /*39a0*/  DFMA R6, R48, R36, -R6 ;  /* 0x000000243006722b */ /* 0x000fc40000000806 */
[----:B------:R-:W-:Y:S02]  /*39b0*/  DFMA R2, R50, R34, -R2 ;  /* 0x000000223202722b */ /* 0x000fe40000000802 */
[----:B------:R-:W-:Y:S02]  /*39c0*/  DADD R22, R22, R48 ;  /* 0x0000000016167229 */ /* 0x000fe40000000030 */
[----:B------:R-:W-:Y:S02]  /*39d0*/  DADD R28, R28, R4 ;  /* 0x000000001c1c7229 */ /* 0x000fe40000000004 */
[----:B------:R-:W-:Y:S02]  /*39e0*/  DADD R30, R30, R6 ;  /* 0x000000001e1e7229 */ /* 0x000fe40000000006 */
[----:B------:R-:W-:Y:S02]  /*39f0*/  DADD R24, R24, R50 ;  /* 0x0000000018187229 */ /* 0x000fe40000000032 */
[----:B------:R-:W-:Y:S01]  /*3a00*/  DADD R26, R26, R2 ;  /* 0x000000001a1a7229 */ /* 0x000fe20000000002 */
[----:B------:R-:W-:-:S10]  /*3a10*/  IMAD.MOV.U32 R2, RZ, RZ, R0 ;  /* 0x000000ffff027224 */ /* 0x000fd400078e0000 */
.L_x_77:
[----:B------:R-:W-:Y:S05]  /*3a20*/  BSYNC.RECONVERGENT B0 ;  /* 0x0000000000007941 */ /* 0x000fea0003800200 */
.L_x_76:
[----:B------:R-:W3:Y:S01]  /*3a30*/  LDCU UR4, c[0x0][0x388] ;  /* 0x00007100ff0477ac */ /* 0x000ee20008000800 */
[----:B------:R-:W-:Y:S01]  /*3a40*/  BSSY.RECONVERGENT B0, `(.L_x_89) ;  /* 0x000015b000007945 */ /* 0x000fe20003800200 */
[----:B---3--:R-:W-:-:S13]  /*3a50*/  ISETP.NE.AND P0, PT, R0, UR4, PT ;  /* 0x0000000400007c0c */ /* 0x008fda000bf05270 */
[----:B------:R-:W-:Y:S05]  /*3a60*/  @!P0 BRA `(.L_x_90) ;  /* 0x0000001400608947 */ /* 0x000fea0003800000 */
[----:B------:R3:W5:Y:S01]  /*3a70*/  LDG.E.64 R12, desc[UR6][R32.64+0x8] ;  /* 0x00000806200c7981 */ /* 0x000762000c1e1b00 */
[----:B------:R-:W4:Y:S03]  /*3a80*/  LDC.64 R4, c[0x0][0x380] ;  /* 0x0000e000ff047b82 */ /* 0x000f260000000a00 */
[----:B------:R3:W5:Y:S04]  /*3a90*/  LDG.E.64 R14, desc[UR6][R32.64+0x10] ;  /* 0x00001006200e7981 */ /* 0x000768000c1e1b00 */
[----:B------:R3:W5:Y:S01]  /*3aa0*/  LDG.E.64 R16, desc[UR6][R32.64+0x18] ;  /* 0x0000180620107981 */ /* 0x000762000c1e1b00 */
[----:B----4-:R-:W-:-:S04]  /*3ab0*/  IMAD.WIDE.U32 R4, R2, 0x88, R4 ;  /* 0x0000008802047825 */ /* 0x010fc800078e0004 */
[----:B------:R-:W-:Y:S01]  /*3ac0*/  VIADD R2, R2, -UR4 ;  /* 0x8000000402027c36 */ /* 0x000fe20008000000 */
[----:B------:R-:W-:-:S04]  /*3ad0*/  IADD3 R38, P0, PT, R4, 0x88, RZ ;  /* 0x0000008804267810 */ /* 0x000fc80007f1e0ff */
[----:B---3--:R-:W-:-:S09]  /*3ae0*/  IADD3.X R39, PT, PT, RZ, R5, RZ, P0, !PT ;  /* 0x00000005ff277210 */ /* 0x008fd200007fe4ff */
.L_x_113:
[----:B------:R-:W3:Y:S04]  /*3af0*/  LDG.E.64 R34, desc[UR6][R38.64+-0x78] ;  /* 0xffff880626227981 */ /* 0x000ee8000c1e1b00 */
[----:B------:R-:W4:Y:S04]  /*3b00*/  LDG.E.64 R36, desc[UR6][R38.64+-0x80] ;  /* 0xffff800626247981 */ /* 0x000f28000c1e1b00 */
[----:B------:R-:W2:Y:S01]  /*3b10*/  LDG.E.64 R18, desc[UR6][R38.64+-0x70] ;  /* 0xffff900626127981 */ /* 0x000ea2000c1e1b00 */
[----:B------:R-:W-:Y:S01]  /*3b20*/  BSSY.RECONVERGENT B1, `(.L_x_91) ;  /* 0x000008e000017945 */ /* 0x000fe20003800200 */
[----:B---3-5:R-:W-:-:S02]  /*3b30*/  DADD R34, -R14, R34 ;  /* 0x000000000e227229 */ /* 0x028fc40000000122 */
[----:B----4-:R-:W-:-:S06]  /*3b40*/  DADD R36, -R12, R36 ;  /* 0x000000000c247229 */ /* 0x010fcc0000000124 */
[----:B------:R-:W-:Y:S02]  /*3b50*/  DMUL R4, R34, R34 ;  /* 0x0000002222047228 */ /* 0x000fe40000000000 */
[----:B--2---:R-:W-:-:S06]  /*3b60*/  DADD R18, -R16, R18 ;  /* 0x0000000010127229 */ /* 0x004fcc0000000112 */
        /* <DEDUP_REMOVED lines=32> */
.L_x_94:
[----:B------:R-:W-:Y:S05]  /*3d70*/  BSYNC.RECONVERGENT B2 ;  /* 0x0000000000027941 */ /* 0x000fea0003800200 */
.L_x_93:
        /* <DEDUP_REMOVED lines=28> */
.L_x_96:
[----:B------:R-:W-:Y:S05]  /*3f40*/  BSYNC.RECONVERGENT B2 ;  /* 0x0000000000027941 */ /* 0x000fea0003800200 */
.L_x_95:
        /* <DEDUP_REMOVED lines=24> */
.L_x_98:
[----:B------:R-:W-:Y:S05]  /*40d0*/  BSYNC.RECONVERGENT B2 ;  /* 0x0000000000027941 */ /* 0x000fea0003800200 */
.L_x_97:
        /* <DEDUP_REMOVED lines=24> */
.L_x_100:
[----:B------:R-:W-:Y:S05]  /*4260*/  BSYNC.RECONVERGENT B2 ;  /* 0x0000000000027941 */ /* 0x000fea0003800200 */
.L_x_99:
        /* <DEDUP_REMOVED lines=24> */
.L_x_101:
[----:B------:R-:W-:Y:S05]  /*43f0*/  BSYNC.RECONVERGENT B2 ;  /* 0x0000000000027941 */ /* 0x000fea0003800200 */
.L_x_92:
[----:B------:R-:W-:Y:S05]  /*4400*/  BSYNC.RECONVERGENT B1 ;  /* 0x0000000000017941 */ /* 0x000fea0003800200 */
.L_x_91:
[----:B------:R-:W2:Y:S04]  /*4410*/  LDG.E.64 R34, desc[UR6][R38.64+0x10] ;  /* 0x0000100626227981 */ /* 0x000ea8000c1e1b00 */
[----:B------:R-:W3:Y:S04]  /*4420*/  LDG.E.64 R36, desc[UR6][R38.64+0x8] ;  /* 0x0000080626247981 */ /* 0x000ee8000c1e1b00 */
[----:B------:R-:W4:Y:S01]  /*4430*/  LDG.E.64 R18, desc[UR6][R38.64+0x18] ;  /* 0x0000180626127981 */ /* 0x000f22000c1e1b00 */
[----:B------:R-:W-:Y:S01]  /*4440*/  BSSY.RECONVERGENT B1, `(.L_x_102) ;  /* 0x0000097000017945 */ /* 0x000fe20003800200 */
[----:B------:R-:W-:Y:S01]  /*4450*/  MOV R44, R46 ;  /* 0x0000002e002c7202 */ /* 0x000fe20000000f00 */
[----:B------:R-:W-:Y:S01]  /*4460*/  IMAD.MOV.U32 R45, RZ, RZ, R47 ;  /* 0x000000ffff2d7224 */ /* 0x000fe200078e002f */
[----:B------:R-:W-:Y:S01]  /*4470*/  MOV R41, R49 ;  /* 0x0000003100297202 */ /* 0x000fe20000000f00 */
[----:B------:R-:W-:-:S02]  /*4480*/  IMAD.MOV.U32 R40, RZ, RZ, R48 ;  /* 0x000000ffff287224 */ /* 0x000fc400078e0030 */
[----:B------:R-:W-:Y:S02]  /*4490*/  IMAD.MOV.U32 R6, RZ, RZ, R50 ;  /* 0x000000ffff067224 */ /* 0x000fe400078e0032 */
        /* <DEDUP_REMOVED lines=9> */
[----:B------:R-:W2:Y:S01]  /*4530*/  MUFU.RSQ64H R5, R9 ;  /* 0x0000000900057308 */ /* 0x000ea20000001c00 */
[----:B------:R-:W-:Y:S01]  /*4540*/  IADD3 R4, PT, PT, R9, -0x3500000, RZ ;  /* 0xfcb0000009047810 */ /* 0x000fe20007ffe0ff */
[----:B------:R-:W-:Y:S01]  /*4550*/  IMAD.MOV.U32 R10, RZ, RZ, 0x0 ;  /* 0x00000000ff0a7424 */ /* 0x000fe200078e00ff */
[----:B------:R-:W-:Y:S01]  /*4560*/  BSSY.RECONVERGENT B2, `(.L_x_104) ;  /* 0x0000019000027945 */ /* 0x000fe20003800200 */
[----:B------:R-:W-:Y:S01]  /*4570*/  IMAD.MOV.U32 R11, RZ, RZ, 0x3fd80000 ;  /* 0x3fd80000ff0b7424 */ /* 0x000fe200078e00ff */
[----:B------:R-:W-:Y:S02]  /*4580*/  ISETP.GE.U32.AND P0, PT, R4, 0x7ca00000, PT ;  /* 0x7ca000000400780c */ /* 0x000fe40003f06070 */
[----:B--2---:R-:W-:-:S08]  /*4590*/  DMUL R6, R4, R4 ;  /* 0x0000000404067228 */ /* 0x004fd00000000000 */
        /* <DEDUP_REMOVED lines=10> */
[----:B------:R-:W-:Y:S01]  /*4640*/  MOV R10, R8 ;  /* 0x00000008000a7202 */ /* 0x000fe20000000f00 */
[----:B------:R-:W-:Y:S01]  /*4650*/  IMAD.MOV.U32 R11, RZ, RZ, R6 ;  /* 0x000000ffff0b7224 */ /* 0x000fe200078e0006 */
[----:B------:R-:W-:Y:S01]  /*4660*/  MOV R6, R44 ;  /* 0x0000002c00067202 */ /* 0x000fe20000000f00 */
[----:B------:R-:W-:Y:S01]  /*4670*/  IMAD.MOV.U32 R8, RZ, RZ, R52 ;  /* 0x000000ffff087224 */ /* 0x000fe200078e0034 */
[----:B------:R-:W-:Y:S01]  /*4680*/  MOV R52, 0x46d0 ;  /* 0x000046d000347802 */ /* 0x000fe20000000f00 */
[----:B------:R-:W-:Y:S02]  /*4690*/  IMAD.MOV.U32 R7, RZ, RZ, R53 ;  /* 0x000000ffff077224 */ /* 0x000fe400078e0035 */
[----:B------:R-:W-:Y:S02]  /*46a0*/  IMAD.MOV.U32 R5, RZ, RZ, R45 ;  /* 0x000000ffff057224 */ /* 0x000fe400078e002d */
[----:B------:R-:W-:-:S07]  /*46b0*/  IMAD.MOV.U32 R3, RZ, RZ, R41 ;  /* 0x000000ffff037224 */ /* 0x000fce00078e0029 */
[----:B01----:R-:W-:Y:S05]  /*46c0*/  CALL.REL.NOINC `($__internal_2_$__cuda_sm20_dsqrt_rn_f64_mediumpath_v1) ;  /* 0x0000001000007944 */ /* 0x003fea0003c00000 */
[----:B------:R-:W-:Y:S01]  /*46d0*/  MOV R42, R4 ;  /* 0x00000004002a7202 */ /* 0x000fe20000000f00 */
[----:B------:R-:W-:-:S07]  /*46e0*/  IMAD.MOV.U32 R43, RZ, RZ, R3 ;  /* 0x000000ffff2b7224 */ /* 0x000fce00078e0003 */
.L_x_105:
[----:B------:R-:W-:Y:S05]  /*46f0*/  BSYNC.RECONVERGENT B2 ;  /* 0x0000000000027941 */ /* 0x000fea0003800200 */
.L_x_104:
        /* <DEDUP_REMOVED lines=25> */
[----:B01----:R-:W-:Y:S05]  /*4890*/  CALL.REL.NOINC `($__internal_1_$__cuda_sm20_div_rn_f64_full) ;  /* 0x0000000400f47944 */ /* 0x003fea0003c00000 */
[----:B------:R-:W-:Y:S01]  /*48a0*/  IMAD.MOV.U32 R40, RZ, RZ, R5 ;  /* 0x000000ffff287224 */ /* 0x000fe200078e0005 */
[----:B------:R-:W-:-:S07]  /*48b0*/  MOV R41, R4 ;  /* 0x0000000400297202 */ /* 0x000fce0000000f00 */
.L_x_107:
[----:B------:R-:W-:Y:S05]  /*48c0*/  BSYNC.RECONVERGENT B2 ;  /* 0x0000000000027941 */ /* 0x000fea0003800200 */
.L_x_106:
        /* <DEDUP_REMOVED lines=24> */
.L_x_109:
[----:B------:R-:W-:Y:S05]  /*4a50*/  BSYNC.RECONVERGENT B2 ;  /* 0x0000000000027941 */ /* 0x000fea0003800200 */
.L_x_108:
        /* <DEDUP_REMOVED lines=22> */
[----:B------:R-:W-:-:S04]  /*4bc0*/  LOP3.LUT R5, R5, R4, RZ, 0x3c, !PT ;  /* 0x0000000405057212 */ /* 0x000fc800078e3cff */
[----:B------:R-:W-:-:S04]  /*4bd0*/  LOP3.LUT R4, R5, R4, RZ, 0x3c, !PT ;  /* 0x0000000405047212 */ /* 0x000fc800078e3cff */
[----:B------:R-:W-:-:S07]  /*4be0*/  LOP3.LUT R5, R5, R4, RZ, 0x3c, !PT ;  /* 0x0000000405057212 */ /* 0x000fce00078e3cff */
.L_x_111:
[----:B------:R-:W-:Y:S05]  /*4bf0*/  BSYNC.RECONVERGENT B2 ;  /* 0x0000000000027941 */ /* 0x000fea0003800200 */
.L_x_110:
[----:B------:R-:W2:Y:S01]  /*4c00*/  MUFU.RCP64H R7, R43 ;  /* 0x0000002b00077308 */ /* 0x000ea20000001800 */
[----:B------:R-:W-:Y:S01]  /*4c10*/  IMAD.MOV.U32 R6, RZ, RZ, 0x1 ;  /* 0x00000001ff067424 */ /* 0x000fe200078e00ff */
[----:B------:R-:W-:Y:S01]  /*4c20*/  DMUL R18, R18, R40 ;  /* 0x0000002812127228 */ /* 0x000fe20000000000 */
[----:B------:R-:W-:Y:S01]  /*4c30*/  BSSY.RECONVERGENT B2, `(.L_x_103) ;  /* 0x0000017000027945 */ /* 0x000fe20003800200 */
[----:B------:R-:W-:Y:S01]  /*4c40*/  IMAD.MOV.U32 R40, RZ, RZ, R4 ;  /* 0x000000ffff287224 */ /* 0x000fe200078e0004 */
[----:B------:R-:W-:-:S07]  /*4c50*/  MOV R41, R5 ;  /* 0x0000000500297202 */ /* 0x000fce0000000f00 */
        /* <DEDUP_REMOVED lines=20> */
.L_x_112:
[----:B------:R-:W-:Y:S05]  /*4da0*/  BSYNC.RECONVERGENT B2 ;  /* 0x0000000000027941 */ /* 0x000fea0003800200 */
.L_x_103:
[----:B------:R-:W-:Y:S05]  /*4db0*/  BSYNC.RECONVERGENT B1 ;  /* 0x0000000000017941 */ /* 0x000fea0003800200 */
.L_x_102:
        /* <DEDUP_REMOVED lines=8> */
[----:B------:R-:W-:Y:S01]  /*4e40*/  IMAD.X R39, RZ, RZ, R39, P1 ;  /* 0x000000ffff277224 */ /* 0x000fe200008e0627 */
[----:B------:R-:W-:-:S02]  /*4e50*/  DFMA R34, R16, R46, -R10 ;  /* 0x0000002e1022722b */ /* 0x000fc4000000080a */
[----:B------:R-:W-:Y:S02]  /*4e60*/  DFMA R18, R14, R50, -R8 ;  /* 0x000000320e12722b */ /* 0x000fe40000000808 */
[----:B------:R-:W-:Y:S02]  /*4e70*/  DMUL R8, R12, R6 ;  /* 0x000000060c087228 */ /* 0x000fe40000000000 */
[----:B------:R-:W-:Y:S02]  /*4e80*/  DMUL R10, R14, R44 ;  /* 0x0000002c0e0a7228 */ /* 0x000fe40000000000 */
[----:B-1----:R-:W-:Y:S02]  /*4e90*/  DADD R28, R34, R28 ;  /* 0x00000000221c7229 */ /* 0x002fe4000000001c */
        /* <DEDUP_REMOVED lines=21> */
.L_x_90:
[----:B------:R-:W-:Y:S05]  /*4ff0*/  BSYNC.RECONVERGENT B0 ;  /* 0x0000000000007941 */ /* 0x000fea0003800200 */
.L_x_89:
[----:B------:R-:W-:Y:S04]  /*5000*/  STG.E.64 desc[UR6][R32.64+0x38], R20 ;  /* 0x0000381420007986 */ /* 0x000fe8000c101b06 */
[----:B------:R-:W-:Y:S04]  /*5010*/  STG.E.64 desc[UR6][R32.64+0x40], R22 ;  /* 0x0000401620007986 */ /* 0x000fe8000c101b06 */
[----:B------:R-:W-:Y:S04]  /*5020*/  STG.E.64 desc[UR6][R32.64+0x48], R24 ;  /* 0x0000481820007986 */ /* 0x000fe8000c101b06 */
[----:B------:R-:W-:Y:S04]  /*5030*/  STG.E.64 desc[UR6][R32.64+0x68], R26 ;  /* 0x0000681a20007986 */ /* 0x000fe8000c101b06 */
[----:B------:R-:W-:Y:S04]  /*5040*/  STG.E.64 desc[UR6][R32.64+0x70], R28 ;  /* 0x0000701c20007986 */ /* 0x000fe8000c101b06 */
[----:B------:R-:W-:Y:S01]  /*5050*/  STG.E.64 desc[UR6][R32.64+0x78], R30 ;  /* 0x0000781e20007986 */ /* 0x000fe2000c101b06 */
[----:B------:R-:W-:Y:S05]  /*5060*/  EXIT ;  /* 0x000000000000794d */ /* 0x000fea0003800000 */
        .weak           $__internal_1_$__cuda_sm20_div_rn_f64_full
        .type           $__internal_1_$__cuda_sm20_div_rn_f64_full,@function
        .size           $__internal_1_$__cuda_sm20_div_rn_f64_full,($__internal_2_$__cuda_sm20_dsqrt_rn_f64_mediumpath_v1 - $__internal_1_$__cuda_sm20_div_rn_f64_full)
$__internal_1_$__cuda_sm20_div_rn_f64_full:
[C---:B------:R-:W-:Y:S01]  /*5070*/  FSETP.GEU.AND P0, PT, |R5|.reuse, 1.469367938527859385e-39, PT ;  /* 0x001000000500780b */ /* 0x040fe20003f0e200 */
[----:B------:R-:W-:Y:S01]  /*5080*/  IMAD.MOV.U32 R11, RZ, RZ, R5 ;  /* 0x000000ffff0b7224 */ /* 0x000fe200078e0005 */
[----:B------:R-:W-:Y:S01]  /*5090*/  MOV R10, R4 ;  /* 0x00000004000a7202 */ /* 0x000fe20000000f00 */
[----:B------:R-:W-:Y:S01]  /*50a0*/  IMAD.MOV.U32 R52, RZ, RZ, R4 ;  /* 0x000000ffff347224 */ /* 0x000fe200078e0004 */
[----:B------:R-:W-:Y:S01]  /*50b0*/  LOP3.LUT R8, R5, 0x800fffff, RZ, 0xc0, !PT ;  /* 0x800fffff05087812 */ /* 0x000fe200078ec0ff */
[----:B------:R-:W-:Y:S01]  /*50c0*/  IMAD.MOV.U32 R57, RZ, RZ, R6 ;  /* 0x000000ffff397224 */ /* 0x000fe200078e0006 */
[----:B------:R-:W-:Y:S01]  /*50d0*/  MOV R56, R7 ;  /* 0x0000000700387202 */ /* 0x000fe20000000f00 */
[----:B------:R-:W-:Y:S01]  /*50e0*/  IMAD.MOV.U32 R54, RZ, RZ, 0x1 ;  /* 0x00000001ff367424 */ /* 0x000fe200078e00ff */
[----:B------:R-:W-:Y:S01]  /*50f0*/  LOP3.LUT R53, R8, 0x3ff00000, RZ, 0xfc, !PT ;  /* 0x3ff0000008357812 */ /* 0x000fe200078efcff */
[----:B------:R-:W-:Y:S01]  /*5100*/  BSSY.RECONVERGENT B3, `(.L_x_114) ;  /* 0x0000057000037945 */ /* 0x000fe20003800200 */
[C---:B------:R-:W-:Y:S01]  /*5110*/  FSETP.GEU.AND P2, PT, |R57|.reuse, 1.469367938527859385e-39, PT ;  /* 0x001000003900780b */ /* 0x040fe20003f4e200 */
[----:B------:R-:W-:Y:S01]  /*5120*/  IMAD.MOV.U32 R58, RZ, RZ, R56 ;  /* 0x000000ffff3a7224 */ /* 0x000fe200078e0038 */
[----:B------:R-:W-:Y:S01]  /*5130*/  LOP3.LUT R4, R57, 0x7ff00000, RZ, 0xc0, !PT ;  /* 0x7ff0000039047812 */ /* 0x000fe200078ec0ff */
[----:B------:R-:W-:Y:S01]  /*5140*/  @!P0 DMUL R52, R10, 8.98846567431157953865e+307 ;  /* 0x7fe000000a348828 */ /* 0x000fe20000000000 */
[----:B------:R-:W-:-:S04]  /*5150*/  LOP3.LUT R7, R5, 0x7ff00000, RZ, 0xc0, !PT ;  /* 0x7ff0000005077812 */ /* 0x000fc800078ec0ff */
[C---:B------:R-:W-:Y:S01]  /*5160*/  ISETP.GE.U32.AND P1, PT, R4.reuse, R7, PT ;  /* 0x000000070400720c */ /* 0x040fe20003f26070 */
[----:B------:R-:W0:Y:S04]  /*5170*/  MUFU.RCP64H R55, R53 ;  /* 0x0000003500377308 */ /* 0x000e280000001800 */
[----:B------:R-:W-:Y:S02]  /*5180*/  @!P2 LOP3.LUT R6, R11, 0x7ff00000, RZ, 0xc0, !PT ;  /* 0x7ff000000b06a812 */ /* 0x000fe400078ec0ff */
[----:B------:R-:W-:Y:S02]  /*5190*/  @!P0 LOP3.LUT R7, R53, 0x7ff00000, RZ, 0xc0, !PT ;  /* 0x7ff0000035078812 */ /* 0x000fe400078ec0ff */
[----:B------:R-:W-:Y:S02]  /*51a0*/  @!P2 ISETP.GE.U32.AND P3, PT, R4, R6, PT ;  /* 0x000000060400a20c */ /* 0x000fe40003f66070 */
[----:B------:R-:W-:-:S04]  /*51b0*/  MOV R6, 0x1ca00000 ;  /* 0x1ca0000000067802 */ /* 0x000fc80000000f00 */
[----:B------:R-:W-:Y:S01]  /*51c0*/  @!P2 SEL R5, R6, 0x63400000, !P3 ;  /* 0x634000000605a807 */ /* 0x000fe20005800000 */
[----:B0-----:R-:W-:-:S03]  /*51d0*/  DFMA R8, R54, -R52, 1 ;  /* 0x3ff000003608742b */ /* 0x001fc60000000834 */
[----:B------:R-:W-:-:S05]  /*51e0*/  @!P2 LOP3.LUT R5, R5, 0x80000000, R57, 0xf8, !PT ;  /* 0x800000000505a812 */ /* 0x000fca00078ef839 */
[----:B------:R-:W-:-:S08]  /*51f0*/  DFMA R8, R8, R8, R8 ;  /* 0x000000080808722b */ /* 0x000fd00000000008 */
[----:B------:R-:W-:Y:S01]  /*5200*/  DFMA R54, R54, R8, R54 ;  /* 0x000000083636722b */ /* 0x000fe20000000036 */
[----:B------:R-:W-:Y:S02]  /*5210*/  SEL R8, R6, 0x63400000, !P1 ;  /* 0x6340000006087807 */ /* 0x000fe40004800000 */
[----:B------:R-:W-:Y:S02]  /*5220*/  @!P2 LOP3.LUT R9, R5, 0x100000, RZ, 0xfc, !PT ;  /* 0x001000000509a812 */ /* 0x000fe400078efcff */
[----:B------:R-:W-:Y:S01]  /*5230*/  LOP3.LUT R59, R8, 0x800fffff, R57, 0xf8, !PT ;  /* 0x800fffff083b7812 */ /* 0x000fe200078ef839 */
[----:B------:R-:W-:Y:S02]  /*5240*/  @!P2 IMAD.MOV.U32 R8, RZ, RZ, RZ ;  /* 0x000000ffff08a224 */ /* 0x000fe400078e00ff */
[----:B------:R-:W-:Y:S01]  /*5250*/  DFMA R60, R54, -R52, 1 ;  /* 0x3ff00000363c742b */ /* 0x000fe20000000834 */
[----:B------:R-:W-:-:S03]  /*5260*/  MOV R5, R4 ;  /* 0x0000000400057202 */ /* 0x000fc60000000f00 */
[----:B------:R-:W-:-:S04]  /*5270*/  @!P2 DFMA R58, R58, 2, -R8 ;  /* 0x400000003a3aa82b */ /* 0x000fc80000000808 */
[----:B------:R-:W-:-:S06]  /*5280*/  DFMA R60, R54, R60, R54 ;  /* 0x0000003c363c722b */ /* 0x000fcc0000000036 */
[----:B------:R-:W-:Y:S02]  /*5290*/  @!P2 LOP3.LUT R5, R59, 0x7ff00000, RZ, 0xc0, !PT ;  /* 0x7ff000003b05a812 */ /* 0x000fe400078ec0ff */
[----:B------:R-:W-:-:S08]  /*52a0*/  DMUL R8, R60, R58 ;  /* 0x0000003a3c087228 */ /* 0x000fd00000000000 */
[----:B------:R-:W-:-:S08]  /*52b0*/  DFMA R54, R8, -R52, R58 ;  /* 0x800000340836722b */ /* 0x000fd0000000003a */
[----:B------:R-:W-:Y:S01]  /*52c0*/  DFMA R54, R60, R54, R8 ;  /* 0x000000363c36722b */ /* 0x000fe20000000008 */
[----:B------:R-:W-:Y:S02]  /*52d0*/  VIADD R8, R5, 0xffffffff ;  /* 0xffffffff05087836 */ /* 0x000fe40000000000 */
[----:B------:R-:W-:-:S03]  /*52e0*/  VIADD R9, R7, 0xffffffff ;  /* 0xffffffff07097836 */ /* 0x000fc60000000000 */
[----:B------:R-:W-:-:S04]  /*52f0*/  ISETP.GT.U32.AND P0, PT, R8, 0x7feffffe, PT ;  /* 0x7feffffe0800780c */ /* 0x000fc80003f04070 */
[----:B------:R-:W-:-:S13]  /*5300*/  ISETP.GT.U32.OR P0, PT, R9, 0x7feffffe, P0 ;  /* 0x7feffffe0900780c */ /* 0x000fda0000704470 */
[----:B------:R-:W-:Y:S05]  /*5310*/  @P0 BRA `(.L_x_115) ;  /* 0x0000000000740947 */ /* 0x000fea0003800000 */
[----:B------:R-:W-:-:S04]  /*5320*/  LOP3.LUT R5, R11, 0x7ff00000, RZ, 0xc0, !PT ;  /* 0x7ff000000b057812 */ /* 0x000fc800078ec0ff */
[CC--:B------:R-:W-:Y:S02]  /*5330*/  VIADDMNMX R7, R4.reuse, -R5.reuse, 0xb9600000, !PT ;  /* 0xb960000004077446 */ /* 0x0c0fe40007800905 */
[----:B------:R-:W-:Y:S01]  /*5340*/  ISETP.GE.U32.AND P0, PT, R4, R5, PT ;  /* 0x000000050400720c */ /* 0x000fe20003f06070 */
[----:B------:R-:W-:Y:S01]  /*5350*/  IMAD.MOV.U32 R4, RZ, RZ, RZ ;  /* 0x000000ffff047224 */ /* 0x000fe200078e00ff */
[----:B------:R-:W-:Y:S02]  /*5360*/  VIMNMX R7, PT, PT, R7, 0x46a00000, PT ;  /* 0x46a0000007077848 */ /* 0x000fe40003fe0100 */
[----:B------:R-:W-:-:S04]  /*5370*/  SEL R6, R6, 0x63400000, !P0 ;  /* 0x6340000006067807 */ /* 0x000fc80004000000 */
[----:B------:R-:W-:-:S05]  /*5380*/  IADD3 R7, PT, PT, -R6, R7, RZ ;  /* 0x0000000706077210 */ /* 0x000fca0007ffe1ff */
[----:B------:R-:W-:-:S06]  /*5390*/  VIADD R5, R7, 0x7fe00000 ;  /* 0x7fe0000007057836 */ /* 0x000fcc0000000000 */
[----:B------:R-:W-:-:S10]  /*53a0*/  DMUL R8, R54, R4 ;  /* 0x0000000436087228 */ /* 0x000fd40000000000 */
[----:B------:R-:W-:-:S13]  /*53b0*/  FSETP.GTU.AND P0, PT, |R9|, 1.469367938527859385e-39, PT ;  /* 0x001000000900780b */ /* 0x000fda0003f0c200 */
[----:B------:R-:W-:Y:S05]  /*53c0*/  @P0 BRA `(.L_x_116) ;  /* 0x0000000000a80947 */ /* 0x000fea0003800000 */
[----:B------:R-:W-:-:S06]  /*53d0*/  DFMA R52, R54, -R52, R58 ;  /* 0x800000343634722b */ /* 0x000fcc000000003a */
[----:B------:R-:W-:-:S04]  /*53e0*/  MOV R52, RZ ;  /* 0x000000ff00347202 */ /* 0x000fc80000000f00 */
[C---:B------:R-:W-:Y:S02]  /*53f0*/  FSETP.NEU.AND P0, PT, R53.reuse, RZ, PT ;  /* 0x000000ff3500720b */ /* 0x040fe40003f0d000 */
[----:B------:R-:W-:-:S04]  /*5400*/  LOP3.LUT R4, R53, 0x80000000, R11, 0x48, !PT ;  /* 0x8000000035047812 */ /* 0x000fc800078e480b */
[----:B------:R-:W-:-:S07]  /*5410*/  LOP3.LUT R53, R4, R5, RZ, 0xfc, !PT ;  /* 0x0000000504357212 */ /* 0x000fce00078efcff */
[----:B------:R-:W-:Y:S05]  /*5420*/  @!P0 BRA `(.L_x_116) ;  /* 0x0000000000908947 */ /* 0x000fea0003800000 */
[----:B------:R-:W-:Y:S01]  /*5430*/  IMAD.MOV R11, RZ, RZ, -R7 ;  /* 0x000000ffff0b7224 */ /* 0x000fe200078e0a07 */
[----:B------:R-:W-:Y:S01]  /*5440*/  IADD3 R7, PT, PT, -R7, -0x43300000, RZ ;  /* 0xbcd0000007077810 */ /* 0x000fe20007ffe1ff */
[----:B------:R-:W-:-:S06]  /*5450*/  IMAD.MOV.U32 R10, RZ, RZ, RZ ;  /* 0x000000ffff0a7224 */ /* 0x000fcc00078e00ff */
[----:B------:R-:W-:Y:S02]  /*5460*/  DFMA R10, R8, -R10, R54 ;  /* 0x8000000a080a722b */ /* 0x000fe40000000036 */
[----:B------:R-:W-:-:S08]  /*5470*/  DMUL.RP R54, R54, R52 ;  /* 0x0000003436367228 */ /* 0x000fd00000008000 */
[----:B------:R-:W-:Y:S02]  /*5480*/  FSETP.NEU.AND P0, PT, |R11|, R7, PT ;  /* 0x000000070b00720b */ /* 0x000fe40003f0d200 */
[----:B------:R-:W-:Y:S02]  /*5490*/  LOP3.LUT R5, R55, R4, RZ, 0x3c, !PT ;  /* 0x0000000437057212 */ /* 0x000fe400078e3cff */
[----:B------:R-:W-:Y:S02]  /*54a0*/  FSEL R4, R54, R8, !P0 ;  /* 0x0000000836047208 */ /* 0x000fe40004000000 */
[----:B------:R-:W-:Y:S02]  /*54b0*/  FSEL R5, R5, R9, !P0 ;  /* 0x0000000905057208 */ /* 0x000fe40004000000 */
[----:B------:R-:W-:-:S03]  /*54c0*/  MOV R8, R4 ;  /* 0x0000000400087202 */ /* 0x000fc60000000f00 */
[----:B------:R-:W-:Y:S01]  /*54d0*/  IMAD.MOV.U32 R9, RZ, RZ, R5 ;  /* 0x000000ffff097224 */ /* 0x000fe200078e0005 */
[----:B------:R-:W-:Y:S06]  /*54e0*/  BRA `(.L_x_116) ;  /* 0x0000000000607947 */ /* 0x000fec0003800000 */
.L_x_115:
[----:B------:R-:W-:-:S14]  /*54f0*/  DSETP.NAN.AND P0, PT, R56, R56, PT ;  /* 0x000000383800722a */ /* 0x000fdc0003f08000 */
[----:B------:R-:W-:Y:S05]  /*5500*/  @P0 BRA `(.L_x_117) ;  /* 0x00000000004c0947 */ /* 0x000fea0003800000 */
[----:B------:R-:W-:-:S14]  /*5510*/  DSETP.NAN.AND P0, PT, R10, R10, PT ;  /* 0x0000000a0a00722a */ /* 0x000fdc0003f08000 */
[----:B------:R-:W-:Y:S05]  /*5520*/  @P0 BRA `(.L_x_118) ;  /* 0x0000000000340947 */ /* 0x000fea0003800000 */
[----:B------:R-:W-:Y:S01]  /*5530*/  ISETP.NE.AND P0, PT, R5, R7, PT ;  /* 0x000000070500720c */ /* 0x000fe20003f05270 */
[----:B------:R-:W-:Y:S01]  /*5540*/  IMAD.MOV.U32 R8, RZ, RZ, 0x0 ;  /* 0x00000000ff087424 */ /* 0x000fe200078e00ff */
[----:B------:R-:W-:-:S11]  /*5550*/  MOV R9, 0xfff80000 ;  /* 0xfff8000000097802 */ /* 0x000fd60000000f00 */
[----:B------:R-:W-:Y:S05]  /*5560*/  @!P0 BRA `(.L_x_116) ;  /* 0x0000000000408947 */ /* 0x000fea0003800000 */
[----:B------:R-:W-:Y:S02]  /*5570*/  ISETP.NE.AND P0, PT, R5, 0x7ff00000, PT ;  /* 0x7ff000000500780c */ /* 0x000fe40003f05270 */
[----:B------:R-:W-:Y:S02]  /*5580*/  LOP3.LUT R4, R57, 0x80000000, R11, 0x48, !PT ;  /* 0x8000000039047812 */ /* 0x000fe400078e480b */
[----:B------:R-:W-:-:S13]  /*5590*/  ISETP.EQ.OR P0, PT, R7, RZ, !P0 ;  /* 0x000000ff0700720c */ /* 0x000fda0004702670 */
[----:B------:R-:W-:Y:S01]  /*55a0*/  @P0 LOP3.LUT R5, R4, 0x7ff00000, RZ, 0xfc, !PT ;  /* 0x7ff0000004050812 */ /* 0x000fe200078efcff */
[----:B------:R-:W-:Y:S01]  /*55b0*/  @!P0 IMAD.MOV.U32 R8, RZ, RZ, RZ ;  /* 0x000000ffff088224 */ /* 0x000fe200078e00ff */
[----:B------:R-:W-:Y:S01]  /*55c0*/  @P0 MOV R8, RZ ;  /* 0x000000ff00080202 */ /* 0x000fe20000000f00 */
[----:B------:R-:W-:Y:S02]  /*55d0*/  @!P0 IMAD.MOV.U32 R9, RZ, RZ, R4 ;  /* 0x000000ffff098224 */ /* 0x000fe400078e0004 */
[----:B------:R-:W-:Y:S01]  /*55e0*/  @P0 IMAD.MOV.U32 R9, RZ, RZ, R5 ;  /* 0x000000ffff090224 */ /* 0x000fe200078e0005 */
[----:B------:R-:W-:Y:S06]  /*55f0*/  BRA `(.L_x_116) ;  /* 0x00000000001c7947 */ /* 0x000fec0003800000 */
.L_x_118:
[----:B------:R-:W-:Y:S01]  /*5600*/  LOP3.LUT R4, R11, 0x80000, RZ, 0xfc, !PT ;  /* 0x000800000b047812 */ /* 0x000fe200078efcff */
[----:B------:R-:W-:-:S03]  /*5610*/  IMAD.MOV.U32 R8, RZ, RZ, R10 ;  /* 0x000000ffff087224 */ /* 0x000fc600078e000a */
[----:B------:R-:W-:Y:S01]  /*5620*/  MOV R9, R4 ;  /* 0x0000000400097202 */ /* 0x000fe20000000f00 */
[----:B------:R-:W-:Y:S06]  /*5630*/  BRA `(.L_x_116) ;  /* 0x00000000000c7947 */ /* 0x000fec0003800000 */
.L_x_117:
[----:B------:R-:W-:Y:S01]  /*5640*/  LOP3.LUT R4, R57, 0x80000, RZ, 0xfc, !PT ;  /* 0x0008000039047812 */ /* 0x000fe200078efcff */
[----:B------:R-:W-:-:S04]  /*5650*/  IMAD.MOV.U32 R8, RZ, RZ, R56 ;  /* 0x000000ffff087224 */ /* 0x000fc800078e0038 */
[----:B------:R-:W-:-:S07]  /*5660*/  IMAD.MOV.U32 R9, RZ, RZ, R4 ;  /* 0x000000ffff097224 */ /* 0x000fce00078e0004 */
.L_x_116:
[----:B------:R-:W-:Y:S05]  /*5670*/  BSYNC.RECONVERGENT B3 ;  /* 0x0000000000037941 */ /* 0x000fea0003800200 */
.L_x_114:
[----:B------:R-:W-:Y:S02]  /*5680*/  HFMA2 R7, -RZ, RZ, 0, 0 ;  /* 0x00000000ff077431 */ /* 0x000fe400000001ff */
[----:B------:R-:W-:Y:S01]  /*5690*/  IMAD.MOV.U32 R6, RZ, RZ, R3 ;  /* 0x000000ffff067224 */ /* 0x000fe200078e0003 */
[----:B------:R-:W-:Y:S01]  /*56a0*/  MOV R5, R8 ;  /* 0x0000000800057202 */ /* 0x000fe20000000f00 */
[----:B------:R-:W-:Y:S02]  /*56b0*/  IMAD.MOV.U32 R4, RZ, RZ, R9 ;  /* 0x000000ffff047224 */ /* 0x000fe400078e0009 */
[----:B------:R-:W-:Y:S05]  /*56c0*/  RET.REL.NODEC R6 `(_Z22updateForcesAndTorquesP9PointMassi) ;  /* 0xffffffa8064c7950 */ /* 0x000fea0003c3ffff */
        .weak           $__internal_2_$__cuda_sm20_dsqrt_rn_f64_mediumpath_v1
        .type           $__internal_2_$__cuda_sm20_dsqrt_rn_f64_mediumpath_v1,@function
        .size           $__internal_2_$__cuda_sm20_dsqrt_rn_f64_mediumpath_v1,(.L_x_126 - $__internal_2_$__cuda_sm20_dsqrt_rn_f64_mediumpath_v1)
$__internal_2_$__cuda_sm20_dsqrt_rn_f64_mediumpath_v1:
[----:B------:R-:W-:Y:S01]  /*56d0*/  ISETP.GE.U32.AND P0, PT, R4, -0x3400000, PT ;  /* 0xfcc000000400780c */ /* 0x000fe20003f06070 */
[----:B------:R-:W-:Y:S01]  /*56e0*/  BSSY.RECONVERGENT B3, `(.L_x_119) ;  /* 0x0000029000037945 */ /* 0x000fe20003800200 */
[----:B------:R-:W-:Y:S02]  /*56f0*/  IMAD.MOV.U32 R54, RZ, RZ, R10 ;  /* 0x000000ffff367224 */ /* 0x000fe400078e000a */
[----:B------:R-:W-:Y:S01]  /*5700*/  IMAD.MOV.U32 R55, RZ, RZ, R9 ;  /* 0x000000ffff377224 */ /* 0x000fe200078e0009 */
[----:B------:R-:W-:Y:S01]  /*5710*/  MOV R9, R7 ;  /* 0x0000000700097202 */ /* 0x000fe20000000f00 */
[----:B------:R-:W-:Y:S01]  /*5720*/  IMAD.MOV.U32 R10, RZ, RZ, R11 ;  /* 0x000000ffff0a7224 */ /* 0x000fe200078e000b */
[----:B------:R-:W-:Y:S01]  /*5730*/  MOV R7, R5 ;  /* 0x0000000500077202 */ /* 0x000fe20000000f00 */
[----:B------:R-:W-:-:S05]  /*5740*/  IMAD.MOV.U32 R11, RZ, RZ, R3 ;  /* 0x000000ffff0b7224 */ /* 0x000fca00078e0003 */
[----:B------:R-:W-:Y:S05]  /*5750*/  @!P0 BRA `(.L_x_120) ;  /* 0x0000000000208947 */ /* 0x000fea0003800000 */
[----:B------:R-:W-:-:S10]  /*5760*/  DFMA.RM R6, R8, R10, R6 ;  /* 0x0000000a0806722b */ /* 0x000fd40000004006 */
[----:B------:R-:W-:-:S05]  /*5770*/  IADD3 R4, P0, PT, R6, 0x1, RZ ;  /* 0x0000000106047810 */ /* 0x000fca0007f1e0ff */
[----:B------:R-:W-:-:S06]  /*5780*/  IMAD.X R5, RZ, RZ, R7, P0 ;  /* 0x000000ffff057224 */ /* 0x000fcc00000e0607 */
[----:B------:R-:W-:-:S08]  /*5790*/  DFMA.RP R54, -R6, R4, R54 ;  /* 0x000000040636722b */ /* 0x000fd00000008136 */
[----:B------:R-:W-:-:S06]  /*57a0*/  DSETP.GT.AND P0, PT, R54, RZ, PT ;  /* 0x000000ff3600722a */ /* 0x000fcc0003f04000 */
[----:B------:R-:W-:Y:S02]  /*57b0*/  FSEL R4, R4, R6, P0 ;  /* 0x0000000604047208 */ /* 0x000fe40000000000 */
[----:B------:R-:W-:Y:S01]  /*57c0*/  FSEL R5, R5, R7, P0 ;  /* 0x0000000705057208 */ /* 0x000fe20000000000 */
[----:B------:R-:W-:Y:S06]  /*57d0*/  BRA `(.L_x_121) ;  /* 0x0000000000647947 */ /* 0x000fec0003800000 */
.L_x_120:
[----:B------:R-:W-:-:S14]  /*57e0*/  DSETP.NE.AND P0, PT, R54, RZ, PT ;  /* 0x000000ff3600722a */ /* 0x000fdc0003f05000 */
[----:B------:R-:W-:Y:S05]  /*57f0*/  @!P0 BRA `(.L_x_122) ;  /* 0x0000000000588947 */ /* 0x000fea0003800000 */
[----:B------:R-:W-:-:S13]  /*5800*/  ISETP.GE.AND P0, PT, R55, RZ, PT ;  /* 0x000000ff3700720c */ /* 0x000fda0003f06270 */
[----:B------:R-:W-:Y:S01]  /*5810*/  @!P0 IMAD.MOV.U32 R4, RZ, RZ, 0x0 ;  /* 0x00000000ff048424 */ /* 0x000fe200078e00ff */
[----:B------:R-:W-:Y:S01]  /*5820*/  @!P0 MOV R5, 0xfff80000 ;  /* 0xfff8000000058802 */ /* 0x000fe20000000f00 */
[----:B------:R-:W-:Y:S06]  /*5830*/  @!P0 BRA `(.L_x_121) ;  /* 0x00000000004c8947 */ /* 0x000fec0003800000 */
[----:B------:R-:W-:-:S13]  /*5840*/  ISETP.GT.AND P0, PT, R55, 0x7fefffff, PT ;  /* 0x7fefffff3700780c */ /* 0x000fda0003f04270 */
[----:B------:R-:W-:Y:S05]  /*5850*/  @P0 BRA `(.L_x_122) ;  /* 0x0000000000400947 */ /* 0x000fea0003800000 */
[----:B------:R-:W-:Y:S01]  /*5860*/  DMUL R54, R54, 8.11296384146066816958e+31 ;  /* 0x4690000036367828 */ /* 0x000fe20000000000 */
[----:B------:R-:W-:Y:S01]  /*5870*/  IMAD.MOV.U32 R8, RZ, RZ, RZ ;  /* 0x000000ffff087224 */ /* 0x000fe200078e00ff */
[----:B------:R-:W-:Y:S01]  /*5880*/  MOV R5, 0x3fd80000 ;  /* 0x3fd8000000057802 */ /* 0x000fe20000000f00 */
[----:B------:R-:W-:-:S03]  /*5890*/  IMAD.MOV.U32 R4, RZ, RZ, 0x0 ;  /* 0x00000000ff047424 */ /* 0x000fc600078e00ff */
[----:B------:R-:W0:Y:S02]  /*58a0*/  MUFU.RSQ64H R9, R55 ;  /* 0x0000003700097308 */ /* 0x000e240000001c00 */
[----:B0-----:R-:W-:-:S08]  /*58b0*/  DMUL R6, R8, R8 ;  /* 0x0000000808067228 */ /* 0x001fd00000000000 */
[----:B------:R-:W-:-:S08]  /*58c0*/  DFMA R6, R54, -R6, 1 ;  /* 0x3ff000003606742b */ /* 0x000fd00000000806 */
[----:B------:R-:W-:Y:S02]  /*58d0*/  DFMA R4, R6, R4, 0.5 ;  /* 0x3fe000000604742b */ /* 0x000fe40000000004 */
[----:B------:R-:W-:-:S08]  /*58e0*/  DMUL R6, R8, R6 ;  /* 0x0000000608067228 */ /* 0x000fd00000000000 */
[----:B------:R-:W-:-:S08]  /*58f0*/  DFMA R6, R4, R6, R8 ;  /* 0x000000060406722b */ /* 0x000fd00000000008 */
[----:B------:R-:W-:Y:S02]  /*5900*/  DMUL R4, R54, R6 ;  /* 0x0000000636047228 */ /* 0x000fe40000000000 */
[----:B------:R-:W-:-:S06]  /*5910*/  VIADD R7, R7, 0xfff00000 ;  /* 0xfff0000007077836 */ /* 0x000fcc0000000000 */
[----:B------:R-:W-:-:S08]  /*5920*/  DFMA R54, R4, -R4, R54 ;  /* 0x800000040436722b */ /* 0x000fd00000000036 */
[----:B------:R-:W-:-:S10]  /*5930*/  DFMA R4, R6, R54, R4 ;  /* 0x000000360604722b */ /* 0x000fd40000000004 */
[----:B------:R-:W-:Y:S01]  /*5940*/  VIADD R5, R5, 0xfcb00000 ;  /* 0xfcb0000005057836 */ /* 0x000fe20000000000 */
[----:B------:R-:W-:Y:S06]  /*5950*/  BRA `(.L_x_121) ;  /* 0x0000000000047947 */ /* 0x000fec0003800000 */
.L_x_122:
[----:B------:R-:W-:-:S11]  /*5960*/  DADD R4, R54, R54 ;  /* 0x0000000036047229 */ /* 0x000fd60000000036 */
.L_x_121:
[----:B------:R-:W-:Y:S05]  /*5970*/  BSYNC.RECONVERGENT B3 ;  /* 0x0000000000037941 */ /* 0x000fea0003800200 */
.L_x_119:
[----:B------:R-:W-:Y:S01]  /*5980*/  IMAD.MOV.U32 R53, RZ, RZ, 0x0 ;  /* 0x00000000ff357424 */ /* 0x000fe200078e00ff */
[----:B------:R-:W-:-:S03]  /*5990*/  MOV R3, R5 ;  /* 0x0000000500037202 */ /* 0x000fc60000000f00 */
[----:B------:R-:W-:Y:S05]  /*59a0*/  RET.REL.NODEC R52 `(_Z22updateForcesAndTorquesP9PointMassi) ;  /* 0xffffffa434947950 */ /* 0x000fea0003c3ffff */
.L_x_123:
        /* <DEDUP_REMOVED lines=13> */
.L_x_126:


//--------------------- .nv.shared.reserved.0     --------------------------
	.section	.nv.shared.reserved.0,"aw",@nobits
	.weak		__nv_reservedSMEM_offset_0_alias
	.size		__nv_reservedSMEM_offset_0_alias, 0, 64
	.other		__nv_reservedSMEM_offset_0_alias,@"STO_CUDA_RESERVED_SHARED STV_DEFAULT"
__nv_reservedSMEM_offset_0_alias:
	.zero		0
	.zero		64


//--------------------- .nv.constant0._Z16updateKinematicsP9PointMassid --------------------------
	.section	.nv.constant0._Z16updateKinematicsP9PointMassid,"a",@progbits
	.sectionflags	@""
	.align	4
.nv.constant0._Z16updateKinematicsP9PointMassid:
	.zero		920


//--------------------- .nv.constant0._Z22updateForcesAndTorquesP9PointMassi --------------------------
	.section	.nv.constant0._Z22updateForcesAndTorquesP9PointMassi,"a",@progbits
	.sectionflags	@""
	.align	4
.nv.constant0._Z22updateForcesAndTorquesP9PointMassi:
	.zero		908


//--------------------- SYMBOLS --------------------------

	.type		.nv.reservedSmem.offset0,@object
	.size		.nv.reservedSmem.offset0,0x4
